	.target	sm_90a

	.elftype	@"ET_EXEC"


//--------------------- .note.nv.tkinfo           --------------------------
	.section	.note.nv.tkinfo,"",@"SHT_NOTE"
	.sectionflags	@"SHF_NOTE_NV_TKINFO"
	.tkinfo
        /*0018*/ 	.word	0x00000002
        /*0030*/ 	.string	""
        /*0030*/ 	.string	"ptxas"
        /*0030*/ 	.string	"Cuda compilation tools, release 13.0, V13.0.88"
        /*0030*/ 	.string	"Build cuda_13.0.r13.0/compiler.36424714_0"
        /*0030*/ 	.string	"-arch sm_90a -m 64 "



//--------------------- .note.nv.cuinfo           --------------------------
	.section	.note.nv.cuinfo,"",@"SHT_NOTE"
	.sectionflags	@"SHF_NOTE_NV_CUINFO"
        /*0018*/ 	.short	0x0002
        /*001a*/ 	.short	0x005a
        /*001c*/ 	.short	0x0082
	.zero		2


//--------------------- .nv.info                  --------------------------
	.section	.nv.info,"",@"SHT_CUDA_INFO"
	.align	4


	//----- nvinfo : EIATTR_REGCOUNT
	.align		4
        /*0000*/ 	.byte	0x04, 0x2f
        /*0002*/ 	.short	(.L_15 - .L_14)
	.align		4
.L_14:
        /*0004*/ 	.word	index@(_ZN7cutlass13device_kernelINS_4gemm6kernel13GemmUniversalIN4cute5tupleIJiiiiEEENS1_10collective13CollectiveMmaINS1_34MainloopSm90TmaGmmaWarpSpecializedILi9ENS5_IJNS4_1CILi1EEESB_SB_EEENS1_35KernelTmaWarpSpecializedCooperativeEEENS5_IJNSA_ILi192EEESF_NSA_ILi64EEEEEEaNS5_IJlSB_lEEEaSI_NS4_8TiledMMAINS4_8MMA_AtomIJNS4_4SM904GMMA27MMA_64x192x32_S32S8S8_SS_TNEEEENS4_6LayoutINS5_IJNSA_ILi2EEESB_SB_EEENS5_IJSB_NSA_ILi0EEESS_EEEEENS5_IJNS4_10UnderscoreESV_SV_EEEEENS4_13SM90_TMA_LOADENS4_14ComposedLayoutINS4_7SwizzleILi2ELi4ELi3EEENS4_18smem_ptr_flag_bitsILi8EEENSP_INS5_IJNSA_ILi8EEESG_EEENS5_IJSG_SB_EEEEEEEvNS4_8identityESY_S18_vS19_EENS_8epilogue10collective6detail29Sm90TmaWarpSpecializedAdapterINS1C_15DefaultEpilogueIaSI_SI_NS1B_6thread17LinearCombinationIaLi1EiiLNS1G_9ScaleType4KindE0ELNS_15FloatRoundStyleE2EaEENS1_15EpilogueDefaultEEEEEvvEEEEvNT_6ParamsE)
        /*0008*/ 	.word	0x000000a8


	//----- nvinfo : EIATTR_FRAME_SIZE
	.align		4
.L_15:
        /*000c*/ 	.byte	0x04, 0x11
        /*000e*/ 	.short	(.L_17 - .L_16)
	.align		4
.L_16:
        /*0010*/ 	.word	index@(_ZN7cutlass13device_kernelINS_4gemm6kernel13GemmUniversalIN4cute5tupleIJiiiiEEENS1_10collective13CollectiveMmaINS1_34MainloopSm90TmaGmmaWarpSpecializedILi9ENS5_IJNS4_1CILi1EEESB_SB_EEENS1_35KernelTmaWarpSpecializedCooperativeEEENS5_IJNSA_ILi192EEESF_NSA_ILi64EEEEEEaNS5_IJlSB_lEEEaSI_NS4_8TiledMMAINS4_8MMA_AtomIJNS4_4SM904GMMA27MMA_64x192x32_S32S8S8_SS_TNEEEENS4_6LayoutINS5_IJNSA_ILi2EEESB_SB_EEENS5_IJSB_NSA_ILi0EEESS_EEEEENS5_IJNS4_10UnderscoreESV_SV_EEEEENS4_13SM90_TMA_LOADENS4_14ComposedLayoutINS4_7SwizzleILi2ELi4ELi3EEENS4_18smem_ptr_flag_bitsILi8EEENSP_INS5_IJNSA_ILi8EEESG_EEENS5_IJSG_SB_EEEEEEEvNS4_8identityESY_S18_vS19_EENS_8epilogue10collective6detail29Sm90TmaWarpSpecializedAdapterINS1C_15DefaultEpilogueIaSI_SI_NS1B_6thread17LinearCombinationIaLi1EiiLNS1G_9ScaleType4KindE0ELNS_15FloatRoundStyleE2EaEENS1_15EpilogueDefaultEEEEEvvEEEEvNT_6ParamsE)
        /*0014*/ 	.word	0x00000008


	//----- nvinfo : EIATTR_MIN_STACK_SIZE
	.align		4
.L_17:
        /*0018*/ 	.byte	0x04, 0x12
        /*001a*/ 	.short	(.L_19 - .L_18)
	.align		4
.L_18:
        /*001c*/ 	.word	index@(_ZN7cutlass13device_kernelINS_4gemm6kernel13GemmUniversalIN4cute5tupleIJiiiiEEENS1_10collective13CollectiveMmaINS1_34MainloopSm90TmaGmmaWarpSpecializedILi9ENS5_IJNS4_1CILi1EEESB_SB_EEENS1_35KernelTmaWarpSpecializedCooperativeEEENS5_IJNSA_ILi192EEESF_NSA_ILi64EEEEEEaNS5_IJlSB_lEEEaSI_NS4_8TiledMMAINS4_8MMA_AtomIJNS4_4SM904GMMA27MMA_64x192x32_S32S8S8_SS_TNEEEENS4_6LayoutINS5_IJNSA_ILi2EEESB_SB_EEENS5_IJSB_NSA_ILi0EEESS_EEEEENS5_IJNS4_10UnderscoreESV_SV_EEEEENS4_13SM90_TMA_LOADENS4_14ComposedLayoutINS4_7SwizzleILi2ELi4ELi3EEENS4_18smem_ptr_flag_bitsILi8EEENSP_INS5_IJNSA_ILi8EEESG_EEENS5_IJSG_SB_EEEEEEEvNS4_8identityESY_S18_vS19_EENS_8epilogue10collective6detail29Sm90TmaWarpSpecializedAdapterINS1C_15DefaultEpilogueIaSI_SI_NS1B_6thread17LinearCombinationIaLi1EiiLNS1G_9ScaleType4KindE0ELNS_15FloatRoundStyleE2EaEENS1_15EpilogueDefaultEEEEEvvEEEEvNT_6ParamsE)
        /*0020*/ 	.word	0x00000008
.L_19:


//--------------------- .nv.compat                --------------------------
	.section	.nv.compat,"",@"SHT_CUDA_COMPAT_INFO"
	.align	4
        /*0000*/ 	.byte	0x02, 0x09, 0x01, 0x00, 0x02, 0x02, 0x04, 0x00, 0x02, 0x05, 0x05, 0x00, 0x03, 0x07, 0x01, 0x01
        /*0010*/ 	.byte	0x02, 0x03, 0x01, 0x00, 0x02, 0x06, 0x01, 0x00, 0x04, 0x0b, 0x08, 0x00, 0x00, 0x00, 0x00, 0x00
        /*0020*/ 	.byte	0x00, 0x00, 0x00, 0x00


//--------------------- .nv.info._ZN7cutlass13device_kernelINS_4gemm6kernel13GemmUniversalIN4cute5tupleIJiiiiEEENS1_10collective13CollectiveMmaINS1_34MainloopSm90TmaGmmaWarpSpecializedILi9ENS5_IJNS4_1CILi1EEESB_SB_EEENS1_35KernelTmaWarpSpecializedCooperativeEEENS5_IJNSA_ILi192EEESF_NSA_ILi64EEEEEEaNS5_IJlSB_lEEEaSI_NS4_8TiledMMAINS4_8MMA_AtomIJNS4_4SM904GMMA27MMA_64x192x32_S32S8S8_SS_TNEEEENS4_6LayoutINS5_IJNSA_ILi2EEESB_SB_EEENS5_IJSB_NSA_ILi0EEESS_EEEEENS5_IJNS4_10UnderscoreESV_SV_EEEEENS4_13SM90_TMA_LOADENS4_14ComposedLayoutINS4_7SwizzleILi2ELi4ELi3EEENS4_18smem_ptr_flag_bitsILi8EEENSP_INS5_IJNSA_ILi8EEESG_EEENS5_IJSG_SB_EEEEEEEvNS4_8identityESY_S18_vS19_EENS_8epilogue10collective6detail29Sm90TmaWarpSpecializedAdapterINS1C_15DefaultEpilogueIaSI_SI_NS1B_6thread17LinearCombinationIaLi1EiiLNS1G_9ScaleType4KindE0ELNS_15FloatRoundStyleE2EaEENS1_15EpilogueDefaultEEEEEvvEEEEvNT_6ParamsE --------------------------
	.section	.nv.info._ZN7cutlass13device_kernelINS_4gemm6kernel13GemmUniversalIN4cute5tupleIJiiiiEEENS1_10collective13CollectiveMmaINS1_34MainloopSm90TmaGmmaWarpSpecializedILi9ENS5_IJNS4_1CILi1EEESB_SB_EEENS1_35KernelTmaWarpSpecializedCooperativeEEENS5_IJNSA_ILi192EEESF_NSA_ILi64EEEEEEaNS5_IJlSB_lEEEaSI_NS4_8TiledMMAINS4_8MMA_AtomIJNS4_4SM904GMMA27MMA_64x192x32_S32S8S8_SS_TNEEEENS4_6LayoutINS5_IJNSA_ILi2EEESB_SB_EEENS5_IJSB_NSA_ILi0EEESS_EEEEENS5_IJNS4_10UnderscoreESV_SV_EEEEENS4_13SM90_TMA_LOADENS4_14ComposedLayoutINS4_7SwizzleILi2ELi4ELi3EEENS4_18smem_ptr_flag_bitsILi8EEENSP_INS5_IJNSA_ILi8EEESG_EEENS5_IJSG_SB_EEEEEEEvNS4_8identityESY_S18_vS19_EENS_8epilogue10collective6detail29Sm90TmaWarpSpecializedAdapterINS1C_15DefaultEpilogueIaSI_SI_NS1B_6thread17LinearCombinationIaLi1EiiLNS1G_9ScaleType4KindE0ELNS_15FloatRoundStyleE2EaEENS1_15EpilogueDefaultEEEEEvvEEEEvNT_6ParamsE,"",@"SHT_CUDA_INFO"
	.sectionflags	@""
	.align	4


	//----- nvinfo : EIATTR_CUDA_API_VERSION
	.align		4
        /*0000*/ 	.byte	0x04, 0x37
        /*0002*/ 	.short	(.L_21 - .L_20)
.L_20:
        /*0004*/ 	.word	0x00000082


	//----- nvinfo : EIATTR_KPARAM_INFO
	.align		4
.L_21:
        /*0008*/ 	.byte	0x04, 0x17
        /*000a*/ 	.short	(.L_23 - .L_22)
.L_22:
        /*000c*/ 	.word	0x00000000
        /*0010*/ 	.short	0x0000
        /*0012*/ 	.short	0x0070
        /*0014*/ 	.byte	0x00, 0xf0, 0x01, 0x10


	//----- nvinfo : EIATTR_SPARSE_MMA_MASK
	.align		4
.L_23:
        /*0018*/ 	.byte	0x03, 0x50
        /*001a*/ 	.short	0x0000


	//----- nvinfo : EIATTR_MAXREG_COUNT
	.align		4
        /*001c*/ 	.byte	0x03, 0x1b
        /*001e*/ 	.short	0x00a8


	//----- nvinfo : EIATTR_NUM_BARRIERS
	.align		4
        /*0020*/ 	.byte	0x02, 0x4c
        /*0022*/ 	.byte	0x01
	.zero		1


	//----- nvinfo : EIATTR_EXTERNS
	.align		4
        /*0024*/ 	.byte	0x04, 0x0f
        /*0026*/ 	.short	(.L_25 - .L_24)


	//   ....[0]....
	.align		4
.L_24:
        /*0028*/ 	.word	index@(__assertfail)


	//----- nvinfo : EIATTR_ANNOTATIONS
	.align		4
.L_25:
        /*002c*/ 	.byte	0x04, 0x55
        /*002e*/ 	.short	(.L_27 - .L_26)


	//   ....[0]....
.L_26:
        /*0030*/ 	.word	0x00000001
        /*0034*/ 	.byte	0x10, 0x07, 0x00, 0x00, 0x01, 0x00, 0x00, 0x00, 0xb0, 0x0c, 0x00, 0x00, 0x01, 0x00, 0x00, 0x00
        /*0044*/ 	.byte	0x30, 0x1b, 0x00, 0x00, 0x01, 0x00, 0x00, 0x00, 0x40, 0xb8, 0x00, 0x00


	//----- nvinfo : EIATTR_MERCURY_ISA_VERSION
	.align		4
.L_27:
        /*0050*/ 	.byte	0x03, 0x5f
        /*0052*/ 	.short	0x0101


	//----- nvinfo : EIATTR_INT_WARP_WIDE_INSTR_OFFSETS
	.align		4
        /*0054*/ 	.byte	0x04, 0x31
        /*0056*/ 	.short	(.L_29 - .L_28)


	//   ....[0]....
.L_28:
        /*0058*/ 	.word	0x000004a0


	//   ....[1]....
        /*005c*/ 	.word	0x000004b0


	//   ....[2]....
        /*0060*/ 	.word	0x00000590


	//----- nvinfo : EIATTR_COOP_GROUP_MASK_REGIDS
	.align		4
.L_29:
        /*0064*/ 	.byte	0x04, 0x29
        /*0066*/ 	.short	(.L_31 - .L_30)


	//   ....[0]....
.L_30:
        /*0068*/ 	.word	0xffffffff


	//   ....[1]....
        /*006c*/ 	.word	0xffffffff


	//   ....[2]....
        /*0070*/ 	.word	0xffffffff


	//   ....[3]....
        /*0074*/ 	.word	0xffffffff


	//   ....[4]....
        /*0078*/ 	.word	0xffffffff


	//----- nvinfo : EIATTR_COOP_GROUP_INSTR_OFFSETS
	.align		4
.L_31:
        /*007c*/ 	.byte	0x04, 0x28
        /*007e*/ 	.short	(.L_33 - .L_32)


	//   ....[0]....
.L_32:
        /*0080*/ 	.word	0x00000070


	//   ....[1]....
        /*0084*/ 	.word	0x00000080


	//   ....[2]....
        /*0088*/ 	.word	0x00000140


	//   ....[3]....
        /*008c*/ 	.word	0x000003a0


	//   ....[4]....
        /*0090*/ 	.word	0x00001060


	//----- nvinfo : EIATTR_REG_RECONFIG
	.align		4
.L_33:
        /*0094*/ 	.byte	0x01, 0x54
	.zero		2


	//----- nvinfo : EIATTR_SYSCALL_OFFSETS
	.align		4
        /*0098*/ 	.byte	0x04, 0x46
        /*009a*/ 	.short	(.L_35 - .L_34)


	//   ....[0]....
.L_34:
        /*009c*/ 	.word	0x00001230


	//----- nvinfo : EIATTR_MBARRIER_INSTR_OFFSETS
	.align		4
.L_35:
        /*00a0*/ 	.byte	0x04, 0x39
        /*00a2*/ 	.short	(.L_37 - .L_36)


	//   ....[0]....
.L_36:
        /*00a4*/ 	.word	0x00000260
        /*00a8*/ 	.word	0x000000ff
        /*00ac*/ 	.word	0x00000000
        /*00b0*/ 	.short	0x0100
        /*00b2*/ 	.byte	0x08
	.zero		1


	//   ....[1]....
        /*00b4*/ 	.word	0x00000270
        /*00b8*/ 	.word	0x000000ff
        /*00bc*/ 	.word	0x00000048
        /*00c0*/ 	.short	0x0100
        /*00c2*/ 	.byte	0x08
	.zero		1


	//   ....[2]....
        /*00c4*/ 	.word	0x00000280
        /*00c8*/ 	.word	0x000000ff
        /*00cc*/ 	.word	0x00000008
        /*00d0*/ 	.short	0x0100
        /*00d2*/ 	.byte	0x08
	.zero		1


	//   ....[3]....
        /*00d4*/ 	.word	0x00000290
        /*00d8*/ 	.word	0x000000ff
        /*00dc*/ 	.word	0x00000050
        /*00e0*/ 	.short	0x0100
        /*00e2*/ 	.byte	0x08
	.zero		1


	//   ....[4]....
        /*00e4*/ 	.word	0x000002a0
        /*00e8*/ 	.word	0x000000ff
        /*00ec*/ 	.word	0x00000010
        /*00f0*/ 	.short	0x0100
        /*00f2*/ 	.byte	0x08
	.zero		1


	//   ....[5]....
        /*00f4*/ 	.word	0x000002b0
        /*00f8*/ 	.word	0x000000ff
        /*00fc*/ 	.word	0x00000058
        /*0100*/ 	.short	0x0100
        /*0102*/ 	.byte	0x08
	.zero		1


	//   ....[6]....
        /*0104*/ 	.word	0x000002c0
        /*0108*/ 	.word	0x000000ff
        /*010c*/ 	.word	0x00000018
        /*0110*/ 	.short	0x0100
        /*0112*/ 	.byte	0x08
	.zero		1


	//   ....[7]....
        /*0114*/ 	.word	0x000002d0
        /*0118*/ 	.word	0x000000ff
        /*011c*/ 	.word	0x00000060
        /*0120*/ 	.short	0x0100
        /*0122*/ 	.byte	0x08
	.zero		1


	//   ....[8]....
        /*0124*/ 	.word	0x000002e0
        /*0128*/ 	.word	0x000000ff
        /*012c*/ 	.word	0x00000020
        /*0130*/ 	.short	0x0100
        /*0132*/ 	.byte	0x08
	.zero		1


	//   ....[9]....
        /*0134*/ 	.word	0x000002f0
        /*0138*/ 	.word	0x000000ff
        /*013c*/ 	.word	0x00000068
        /*0140*/ 	.short	0x0100
        /*0142*/ 	.byte	0x08
	.zero		1


	//   ....[10]....
        /*0144*/ 	.word	0x00000300
        /*0148*/ 	.word	0x000000ff
        /*014c*/ 	.word	0x00000028
        /*0150*/ 	.short	0x0100
        /*0152*/ 	.byte	0x08
	.zero		1


	//   ....[11]....
        /*0154*/ 	.word	0x00000310
        /*0158*/ 	.word	0x000000ff
        /*015c*/ 	.word	0x00000070
        /*0160*/ 	.short	0x0100
        /*0162*/ 	.byte	0x08
	.zero		1


	//   ....[12]....
        /*0164*/ 	.word	0x00000320
        /*0168*/ 	.word	0x000000ff
        /*016c*/ 	.word	0x00000030
        /*0170*/ 	.short	0x0100
        /*0172*/ 	.byte	0x08
	.zero		1


	//   ....[13]....
        /*0174*/ 	.word	0x00000330
        /*0178*/ 	.word	0x000000ff
        /*017c*/ 	.word	0x00000078
        /*0180*/ 	.short	0x0100
        /*0182*/ 	.byte	0x08
	.zero		1


	//   ....[14]....
        /*0184*/ 	.word	0x00000340
        /*0188*/ 	.word	0x000000ff
        /*018c*/ 	.word	0x00000038
        /*0190*/ 	.short	0x0100
        /*0192*/ 	.byte	0x08
	.zero		1


	//   ....[15]....
        /*0194*/ 	.word	0x00000350
        /*0198*/ 	.word	0x000000ff
        /*019c*/ 	.word	0x00000080
        /*01a0*/ 	.short	0x0100
        /*01a2*/ 	.byte	0x08
	.zero		1


	//   ....[16]....
        /*01a4*/ 	.word	0x00000360
        /*01a8*/ 	.word	0x000000ff
        /*01ac*/ 	.word	0x00000040
        /*01b0*/ 	.short	0x0100
        /*01b2*/ 	.byte	0x08
	.zero		1


	//   ....[17]....
        /*01b4*/ 	.word	0x00000370
        /*01b8*/ 	.word	0x000000ff
        /*01bc*/ 	.word	0x00000088
        /*01c0*/ 	.short	0x0100
        /*01c2*/ 	.byte	0x08
	.zero		1


	//   ....[18]....
        /*01c4*/ 	.word	0x00000600
        /*01c8*/ 	.word	0x000000ff
        /*01cc*/ 	.word	0x000000a0
        /*01d0*/ 	.short	0x0100
        /*01d2*/ 	.byte	0x06
	.zero		1


	//   ....[19]....
        /*01d4*/ 	.word	0x00000660
        /*01d8*/ 	.word	0x000000ff
        /*01dc*/ 	.word	0x000000a8
        /*01e0*/ 	.short	0x0100
        /*01e2*/ 	.byte	0x06
	.zero		1


	//   ....[20]....
        /*01e4*/ 	.word	0x00001300
        /*01e8*/ 	.word	0x00000003
        /*01ec*/ 	.word	0x00000000
        /*01f0*/ 	.short	0x010a
        /*01f2*/ 	.byte	0x3f
	.zero		1


	//   ....[21]....
        /*01f4*/ 	.word	0x00001340
        /*01f8*/ 	.word	0x00000003
        /*01fc*/ 	.word	0x00000000
        /*0200*/ 	.short	0x010a
        /*0202*/ 	.byte	0x3f
	.zero		1


	//   ....[22]....
        /*0204*/ 	.word	0x000016c0
        /*0208*/ 	.word	0x00000005
        /*020c*/ 	.word	0x00000000
        /*0210*/ 	.short	0x010a
        /*0212*/ 	.byte	0x3f
	.zero		1


	//   ....[23]....
        /*0214*/ 	.word	0x00001700
        /*0218*/ 	.word	0x00000005
        /*021c*/ 	.word	0x00000000
        /*0220*/ 	.short	0x010a
        /*0222*/ 	.byte	0x3f
	.zero		1


	//   ....[24]....
        /*0224*/ 	.word	0x00001920
        /*0228*/ 	.word	0x00000004
        /*022c*/ 	.word	0x00000000
        /*0230*/ 	.short	0x0101
        /*0232*/ 	.byte	0x3f
	.zero		1


	//   ....[25]....
        /*0234*/ 	.word	0x00001b00
        /*0238*/ 	.word	0x00000000
        /*023c*/ 	.word	0x00000000
        /*0240*/ 	.short	0x0101
        /*0242*/ 	.byte	0x3f
	.zero		1


	//   ....[26]....
        /*0244*/ 	.word	0x0000c200
        /*0248*/ 	.word	0x0000000e
        /*024c*/ 	.word	0x00000048
        /*0250*/ 	.short	0x010a
        /*0252*/ 	.byte	0x3f
	.zero		1


	//   ....[27]....
        /*0254*/ 	.word	0x0000c560
        /*0258*/ 	.word	0x00000006
        /*025c*/ 	.word	0x000000a8
        /*0260*/ 	.short	0x0101
        /*0262*/ 	.byte	0x3f
	.zero		1


	//   ....[28]....
        /*0264*/ 	.word	0x0000cc90
        /*0268*/ 	.word	0x00000007
        /*026c*/ 	.word	0x00000000
        /*0270*/ 	.short	0x010a
        /*0272*/ 	.byte	0x3f
	.zero		1


	//   ....[29]....
        /*0274*/ 	.word	0x0000cd10
        /*0278*/ 	.word	0x00000009
        /*027c*/ 	.word	0x00000000
        /*0280*/ 	.short	0x010a
        /*0282*/ 	.byte	0x3f
	.zero		1


	//   ....[30]....
        /*0284*/ 	.word	0x0000cda0
        /*0288*/ 	.word	0x00000006
        /*028c*/ 	.word	0x00000000
        /*0290*/ 	.short	0x010a
        /*0292*/ 	.byte	0x3f
	.zero		1


	//   ....[31]....
        /*0294*/ 	.word	0x0000ce30
        /*0298*/ 	.word	0x00000009
        /*029c*/ 	.word	0x00000000
        /*02a0*/ 	.short	0x010a
        /*02a2*/ 	.byte	0x3f
	.zero		1


	//   ....[32]....
        /*02a4*/ 	.word	0x0000cec0
        /*02a8*/ 	.word	0x00000006
        /*02ac*/ 	.word	0x00000000
        /*02b0*/ 	.short	0x010a
        /*02b2*/ 	.byte	0x3f
	.zero		1


	//   ....[33]....
        /*02b4*/ 	.word	0x0000cf50
        /*02b8*/ 	.word	0x00000009
        /*02bc*/ 	.word	0x00000000
        /*02c0*/ 	.short	0x010a
        /*02c2*/ 	.byte	0x3f
	.zero		1


	//   ....[34]....
        /*02c4*/ 	.word	0x0000cfe0
        /*02c8*/ 	.word	0x00000006
        /*02cc*/ 	.word	0x00000000
        /*02d0*/ 	.short	0x010a
        /*02d2*/ 	.byte	0x3f
	.zero		1


	//   ....[35]....
        /*02d4*/ 	.word	0x0000d070
        /*02d8*/ 	.word	0x00000009
        /*02dc*/ 	.word	0x00000000
        /*02e0*/ 	.short	0x010a
        /*02e2*/ 	.byte	0x3f
	.zero		1


	//   ....[36]....
        /*02e4*/ 	.word	0x0000d100
        /*02e8*/ 	.word	0x00000003
        /*02ec*/ 	.word	0x00000000
        /*02f0*/ 	.short	0x010a
        /*02f2*/ 	.byte	0x3f
	.zero		1


	//   ....[37]....
        /*02f4*/ 	.word	0x0000d160
        /*02f8*/ 	.word	0x00000003
        /*02fc*/ 	.word	0x00000000
        /*0300*/ 	.short	0x010a
        /*0302*/ 	.byte	0x3f
	.zero		1


	//   ....[38]....
        /*0304*/ 	.word	0x0000d1b0
        /*0308*/ 	.word	0x00000005
        /*030c*/ 	.word	0x00000000
        /*0310*/ 	.short	0x010a
        /*0312*/ 	.byte	0x3f
	.zero		1


	//   ....[39]....
        /*0314*/ 	.word	0x0000d280
        /*0318*/ 	.word	0x0000000e
        /*031c*/ 	.word	0x00000048
        /*0320*/ 	.short	0x010a
        /*0322*/ 	.byte	0x3f
	.zero		1


	//   ....[40]....
        /*0324*/ 	.word	0x0000d350
        /*0328*/ 	.word	0x00000007
        /*032c*/ 	.word	0x00000000
        /*0330*/ 	.short	0x010a
        /*0332*/ 	.byte	0x3f
	.zero		1


	//   ....[41]....
        /*0334*/ 	.word	0x0000d3a0
        /*0338*/ 	.word	0x00000009
        /*033c*/ 	.word	0x00000000
        /*0340*/ 	.short	0x010a
        /*0342*/ 	.byte	0x3f
	.zero		1


	//   ....[42]....
        /*0344*/ 	.word	0x0000d3f0
        /*0348*/ 	.word	0x00000006
        /*034c*/ 	.word	0x00000000
        /*0350*/ 	.short	0x010a
        /*0352*/ 	.byte	0x3f
	.zero		1


	//   ....[43]....
        /*0354*/ 	.word	0x0000d440
        /*0358*/ 	.word	0x00000009
        /*035c*/ 	.word	0x00000000
        /*0360*/ 	.short	0x010a
        /*0362*/ 	.byte	0x3f
	.zero		1


	//   ....[44]....
        /*0364*/ 	.word	0x0000d490
        /*0368*/ 	.word	0x00000006
        /*036c*/ 	.word	0x00000000
        /*0370*/ 	.short	0x010a
        /*0372*/ 	.byte	0x3f
	.zero		1


	//   ....[45]....
        /*0374*/ 	.word	0x0000d4e0
        /*0378*/ 	.word	0x00000009
        /*037c*/ 	.word	0x00000000
        /*0380*/ 	.short	0x010a
        /*0382*/ 	.byte	0x3f
	.zero		1


	//   ....[46]....
        /*0384*/ 	.word	0x0000d530
        /*0388*/ 	.word	0x00000006
        /*038c*/ 	.word	0x00000000
        /*0390*/ 	.short	0x010a
        /*0392*/ 	.byte	0x3f
	.zero		1


	//   ....[47]....
        /*0394*/ 	.word	0x0000d580
        /*0398*/ 	.word	0x00000009
        /*039c*/ 	.word	0x00000000
        /*03a0*/ 	.short	0x010a
        /*03a2*/ 	.byte	0x3f
	.zero		1


	//----- nvinfo : EIATTR_NUM_MBARRIERS
	.align		4
.L_37:
        /*03a4*/ 	.byte	0x03, 0x38
        /*03a6*/ 	.short	0x0014


	//----- nvinfo : EIATTR_EXIT_INSTR_OFFSETS
	.align		4
        /*03a8*/ 	.byte	0x04, 0x1c
        /*03aa*/ 	.short	(.L_39 - .L_38)


	//   ....[0]....
.L_38:
        /*03ac*/ 	.word	0x000006b0


	//   ....[1]....
        /*03b0*/ 	.word	0x00000fa0


	//   ....[2]....
        /*03b4*/ 	.word	0x0000b870


	//   ....[3]....
        /*03b8*/ 	.word	0x0000bea0


	//   ....[4]....
        /*03bc*/ 	.word	0x0000d150


	//----- nvinfo : EIATTR_MAX_THREADS
	.align		4
.L_39:
        /*03c0*/ 	.byte	0x04, 0x05
        /*03c2*/ 	.short	(.L_41 - .L_40)
.L_40:
        /*03c4*/ 	.word	0x00000180
        /*03c8*/ 	.word	0x00000001
        /*03cc*/ 	.word	0x00000001


	//----- nvinfo : EIATTR_CRS_STACK_SIZE
	.align		4
.L_41:
        /*03d0*/ 	.byte	0x04, 0x1e
        /*03d2*/ 	.short	(.L_43 - .L_42)
.L_42:
        /*03d4*/ 	.word	0x00000000


	//----- nvinfo : EIATTR_CBANK_PARAM_SIZE
	.align		4
.L_43:
        /*03d8*/ 	.byte	0x03, 0x19
        /*03da*/ 	.short	0x0470


	//----- nvinfo : EIATTR_PARAM_CBANK
	.align		4
        /*03dc*/ 	.byte	0x04, 0x0a
        /*03de*/ 	.short	(.L_45 - .L_44)
	.align		4
.L_44:
        /*03e0*/ 	.word	index@(.nv.constant0._ZN7cutlass13device_kernelINS_4gemm6kernel13GemmUniversalIN4cute5tupleIJiiiiEEENS1_10collective13CollectiveMmaINS1_34MainloopSm90TmaGmmaWarpSpecializedILi9ENS5_IJNS4_1CILi1EEESB_SB_EEENS1_35KernelTmaWarpSpecializedCooperativeEEENS5_IJNSA_ILi192EEESF_NSA_ILi64EEEEEEaNS5_IJlSB_lEEEaSI_NS4_8TiledMMAINS4_8MMA_AtomIJNS4_4SM904GMMA27MMA_64x192x32_S32S8S8_SS_TNEEEENS4_6LayoutINS5_IJNSA_ILi2EEESB_SB_EEENS5_IJSB_NSA_ILi0EEESS_EEEEENS5_IJNS4_10UnderscoreESV_SV_EEEEENS4_13SM90_TMA_LOADENS4_14ComposedLayoutINS4_7SwizzleILi2ELi4ELi3EEENS4_18smem_ptr_flag_bitsILi8EEENSP_INS5_IJNSA_ILi8EEESG_EEENS5_IJSG_SB_EEEEEEEvNS4_8identityESY_S18_vS19_EENS_8epilogue10collective6detail29Sm90TmaWarpSpecializedAdapterINS1C_15DefaultEpilogueIaSI_SI_NS1B_6thread17LinearCombinationIaLi1EiiLNS1G_9ScaleType4KindE0ELNS_15FloatRoundStyleE2EaEENS1_15EpilogueDefaultEEEEEvvEEEEvNT_6ParamsE)
        /*03e4*/ 	.short	0x0210
        /*03e6*/ 	.short	0x0470


	//----- nvinfo : EIATTR_SW_WAR
	.align		4
.L_45:
        /*03e8*/ 	.byte	0x04, 0x36
        /*03ea*/ 	.short	(.L_47 - .L_46)
.L_46:
        /*03ec*/ 	.word	0x00000008
.L_47:


//--------------------- .nv.callgraph             --------------------------
	.section	.nv.callgraph,"",@"SHT_CUDA_CALLGRAPH"
	.align	4
	.sectionentsize	8
	.align		4
        /*0000*/ 	.word	0x00000000
	.align		4
        /*0004*/ 	.word	0xffffffff
	.align		4
        /*0008*/ 	.word	index@(_ZN7cutlass13device_kernelINS_4gemm6kernel13GemmUniversalIN4cute5tupleIJiiiiEEENS1_10collective13CollectiveMmaINS1_34MainloopSm90TmaGmmaWarpSpecializedILi9ENS5_IJNS4_1CILi1EEESB_SB_EEENS1_35KernelTmaWarpSpecializedCooperativeEEENS5_IJNSA_ILi192EEESF_NSA_ILi64EEEEEEaNS5_IJlSB_lEEEaSI_NS4_8TiledMMAINS4_8MMA_AtomIJNS4_4SM904GMMA27MMA_64x192x32_S32S8S8_SS_TNEEEENS4_6LayoutINS5_IJNSA_ILi2EEESB_SB_EEENS5_IJSB_NSA_ILi0EEESS_EEEEENS5_IJNS4_10UnderscoreESV_SV_EEEEENS4_13SM90_TMA_LOADENS4_14ComposedLayoutINS4_7SwizzleILi2ELi4ELi3EEENS4_18smem_ptr_flag_bitsILi8EEENSP_INS5_IJNSA_ILi8EEESG_EEENS5_IJSG_SB_EEEEEEEvNS4_8identityESY_S18_vS19_EENS_8epilogue10collective6detail29Sm90TmaWarpSpecializedAdapterINS1C_15DefaultEpilogueIaSI_SI_NS1B_6thread17LinearCombinationIaLi1EiiLNS1G_9ScaleType4KindE0ELNS_15FloatRoundStyleE2EaEENS1_15EpilogueDefaultEEEEEvvEEEEvNT_6ParamsE)
	.align		4
        /*000c*/ 	.word	index@(__assertfail)
	.align		4
        /*0010*/ 	.word	0x00000000
	.align		4
        /*0014*/ 	.word	0xfffffffe
	.align		4
        /*0018*/ 	.word	0x00000000
	.align		4
        /*001c*/ 	.word	0xfffffffd
	.align		4
        /*0020*/ 	.word	0x00000000
	.align		4
        /*0024*/ 	.word	0xfffffffc


//--------------------- .nv.constant4             --------------------------
	.section	.nv.constant4,"a",@progbits
	.align	8
	.align		8
.nv.constant4:
        /*0000*/ 	.dword	__assertfail
	.align		8
        /*0008*/ 	.dword	__unnamed_1
	.align		8
        /*0010*/ 	.dword	_ZN39_INTERNAL_305d9459_4_k_cu_a5e3254c_44574cuda3std3__45__cpo5beginE
	.align		8
        /*0018*/ 	.dword	_ZN39_INTERNAL_305d9459_4_k_cu_a5e3254c_44574cuda3std3__45__cpo3endE
	.align		8
        /*0020*/ 	.dword	_ZN39_INTERNAL_305d9459_4_k_cu_a5e3254c_44574cuda3std3__45__cpo6cbeginE
	.align		8
        /*0028*/ 	.dword	_ZN39_INTERNAL_305d9459_4_k_cu_a5e3254c_44574cuda3std3__45__cpo4cendE
	.align		8
        /*0030*/ 	.dword	_ZN39_INTERNAL_305d9459_4_k_cu_a5e3254c_44574cuda3std3__441_GLOBAL__N__305d9459_4_k_cu_a5e3254c_44576ignoreE
	.align		8
        /*0038*/ 	.dword	_ZN39_INTERNAL_305d9459_4_k_cu_a5e3254c_44574cuda3std3__419piecewise_constructE
	.align		8
        /*0040*/ 	.dword	_ZN39_INTERNAL_305d9459_4_k_cu_a5e3254c_44574cuda3std3__48in_placeE
	.align		8
        /*0048*/ 	.dword	_ZN39_INTERNAL_305d9459_4_k_cu_a5e3254c_44574cuda3std6ranges3__45__cpo4swapE
	.align		8
        /*0050*/ 	.dword	_ZN39_INTERNAL_305d9459_4_k_cu_a5e3254c_44574cuda3std6ranges3__45__cpo9iter_moveE
	.align		8
        /*0058*/ 	.dword	_ZN39_INTERNAL_305d9459_4_k_cu_a5e3254c_44574cute7productE
	.align		8
        /*0060*/ 	.dword	_ZN39_INTERNAL_305d9459_4_k_cu_a5e3254c_44574cute1_E
	.align		8
        /*0068*/ 	.dword	$str$22
	.align		8
        /*0070*/ 	.dword	$str$23


//--------------------- .text._ZN7cutlass13device_kernelINS_4gemm6kernel13GemmUniversalIN4cute5tupleIJiiiiEEENS1_10collective13CollectiveMmaINS1_34MainloopSm90TmaGmmaWarpSpecializedILi9ENS5_IJNS4_1CILi1EEESB_SB_EEENS1_35KernelTmaWarpSpecializedCooperativeEEENS5_IJNSA_ILi192EEESF_NSA_ILi64EEEEEEaNS5_IJlSB_lEEEaSI_NS4_8TiledMMAINS4_8MMA_AtomIJNS4_4SM904GMMA27MMA_64x192x32_S32S8S8_SS_TNEEEENS4_6LayoutINS5_IJNSA_ILi2EEESB_SB_EEENS5_IJSB_NSA_ILi0EEESS_EEEEENS5_IJNS4_10UnderscoreESV_SV_EEEEENS4_13SM90_TMA_LOADENS4_14ComposedLayoutINS4_7SwizzleILi2ELi4ELi3EEENS4_18smem_ptr_flag_bitsILi8EEENSP_INS5_IJNSA_ILi8EEESG_EEENS5_IJSG_SB_EEEEEEEvNS4_8identityESY_S18_vS19_EENS_8epilogue10collective6detail29Sm90TmaWarpSpecializedAdapterINS1C_15DefaultEpilogueIaSI_SI_NS1B_6thread17LinearCombinationIaLi1EiiLNS1G_9ScaleType4KindE0ELNS_15FloatRoundStyleE2EaEENS1_15EpilogueDefaultEEEEEvvEEEEvNT_6ParamsE --------------------------
	.section	.text._ZN7cutlass13device_kernelINS_4gemm6kernel13GemmUniversalIN4cute5tupleIJiiiiEEENS1_10collective13CollectiveMmaINS1_34MainloopSm90TmaGmmaWarpSpecializedILi9ENS5_IJNS4_1CILi1EEESB_SB_EEENS1_35KernelTmaWarpSpecializedCooperativeEEENS5_IJNSA_ILi192EEESF_NSA_ILi64EEEEEEaNS5_IJlSB_lEEEaSI_NS4_8TiledMMAINS4_8MMA_AtomIJNS4_4SM904GMMA27MMA_64x192x32_S32S8S8_SS_TNEEEENS4_6LayoutINS5_IJNSA_ILi2EEESB_SB_EEENS5_IJSB_NSA_ILi0EEESS_EEEEENS5_IJNS4_10UnderscoreESV_SV_EEEEENS4_13SM90_TMA_LOADENS4_14ComposedLayoutINS4_7SwizzleILi2ELi4ELi3EEENS4_18smem_ptr_flag_bitsILi8EEENSP_INS5_IJNSA_ILi8EEESG_EEENS5_IJSG_SB_EEEEEEEvNS4_8identityESY_S18_vS19_EENS_8epilogue10collective6detail29Sm90TmaWarpSpecializedAdapterINS1C_15DefaultEpilogueIaSI_SI_NS1B_6thread17LinearCombinationIaLi1EiiLNS1G_9ScaleType4KindE0ELNS_15FloatRoundStyleE2EaEENS1_15EpilogueDefaultEEEEEvvEEEEvNT_6ParamsE,"ax",@progbits
	.align	128
.text._ZN7cutlass13device_kernelINS_4gemm6kernel13GemmUniversalIN4cute5tupleIJiiiiEEENS1_10collective13CollectiveMmaINS1_34MainloopSm90TmaGmmaWarpSpecializedILi9ENS5_IJNS4_1CILi1EEESB_SB_EEENS1_35KernelTmaWarpSpecializedCooperativeEEENS5_IJNSA_ILi192EEESF_NSA_ILi64EEEEEEaNS5_IJlSB_lEEEaSI_NS4_8TiledMMAINS4_8MMA_AtomIJNS4_4SM904GMMA27MMA_64x192x32_S32S8S8_SS_TNEEEENS4_6LayoutINS5_IJNSA_ILi2EEESB_SB_EEENS5_IJSB_NSA_ILi0EEESS_EEEEENS5_IJNS4_10UnderscoreESV_SV_EEEEENS4_13SM90_TMA_LOADENS4_14ComposedLayoutINS4_7SwizzleILi2ELi4ELi3EEENS4_18smem_ptr_flag_bitsILi8EEENSP_INS5_IJNSA_ILi8EEESG_EEENS5_IJSG_SB_EEEEEEEvNS4_8identityESY_S18_vS19_EENS_8epilogue10collective6detail29Sm90TmaWarpSpecializedAdapterINS1C_15DefaultEpilogueIaSI_SI_NS1B_6thread17LinearCombinationIaLi1EiiLNS1G_9ScaleType4KindE0ELNS_15FloatRoundStyleE2EaEENS1_15EpilogueDefaultEEEEEvvEEEEvNT_6ParamsE:
        .type           _ZN7cutlass13device_kernelINS_4gemm6kernel13GemmUniversalIN4cute5tupleIJiiiiEEENS1_10collective13CollectiveMmaINS1_34MainloopSm90TmaGmmaWarpSpecializedILi9ENS5_IJNS4_1CILi1EEESB_SB_EEENS1_35KernelTmaWarpSpecializedCooperativeEEENS5_IJNSA_ILi192EEESF_NSA_ILi64EEEEEEaNS5_IJlSB_lEEEaSI_NS4_8TiledMMAINS4_8MMA_AtomIJNS4_4SM904GMMA27MMA_64x192x32_S32S8S8_SS_TNEEEENS4_6LayoutINS5_IJNSA_ILi2EEESB_SB_EEENS5_IJSB_NSA_ILi0EEESS_EEEEENS5_IJNS4_10UnderscoreESV_SV_EEEEENS4_13SM90_TMA_LOADENS4_14ComposedLayoutINS4_7SwizzleILi2ELi4ELi3EEENS4_18smem_ptr_flag_bitsILi8EEENSP_INS5_IJNSA_ILi8EEESG_EEENS5_IJSG_SB_EEEEEEEvNS4_8identityESY_S18_vS19_EENS_8epilogue10collective6detail29Sm90TmaWarpSpecializedAdapterINS1C_15DefaultEpilogueIaSI_SI_NS1B_6thread17LinearCombinationIaLi1EiiLNS1G_9ScaleType4KindE0ELNS_15FloatRoundStyleE2EaEENS1_15EpilogueDefaultEEEEEvvEEEEvNT_6ParamsE,@function
        .size           _ZN7cutlass13device_kernelINS_4gemm6kernel13GemmUniversalIN4cute5tupleIJiiiiEEENS1_10collective13CollectiveMmaINS1_34MainloopSm90TmaGmmaWarpSpecializedILi9ENS5_IJNS4_1CILi1EEESB_SB_EEENS1_35KernelTmaWarpSpecializedCooperativeEEENS5_IJNSA_ILi192EEESF_NSA_ILi64EEEEEEaNS5_IJlSB_lEEEaSI_NS4_8TiledMMAINS4_8MMA_AtomIJNS4_4SM904GMMA27MMA_64x192x32_S32S8S8_SS_TNEEEENS4_6LayoutINS5_IJNSA_ILi2EEESB_SB_EEENS5_IJSB_NSA_ILi0EEESS_EEEEENS5_IJNS4_10UnderscoreESV_SV_EEEEENS4_13SM90_TMA_LOADENS4_14ComposedLayoutINS4_7SwizzleILi2ELi4ELi3EEENS4_18smem_ptr_flag_bitsILi8EEENSP_INS5_IJNSA_ILi8EEESG_EEENS5_IJSG_SB_EEEEEEEvNS4_8identityESY_S18_vS19_EENS_8epilogue10collective6detail29Sm90TmaWarpSpecializedAdapterINS1C_15DefaultEpilogueIaSI_SI_NS1B_6thread17LinearCombinationIaLi1EiiLNS1G_9ScaleType4KindE0ELNS_15FloatRoundStyleE2EaEENS1_15EpilogueDefaultEEEEEvvEEEEvNT_6ParamsE,(.L_x_465 - _ZN7cutlass13device_kernelINS_4gemm6kernel13GemmUniversalIN4cute5tupleIJiiiiEEENS1_10collective13CollectiveMmaINS1_34MainloopSm90TmaGmmaWarpSpecializedILi9ENS5_IJNS4_1CILi1EEESB_SB_EEENS1_35KernelTmaWarpSpecializedCooperativeEEENS5_IJNSA_ILi192EEESF_NSA_ILi64EEEEEEaNS5_IJlSB_lEEEaSI_NS4_8TiledMMAINS4_8MMA_AtomIJNS4_4SM904GMMA27MMA_64x192x32_S32S8S8_SS_TNEEEENS4_6LayoutINS5_IJNSA_ILi2EEESB_SB_EEENS5_IJSB_NSA_ILi0EEESS_EEEEENS5_IJNS4_10UnderscoreESV_SV_EEEEENS4_13SM90_TMA_LOADENS4_14ComposedLayoutINS4_7SwizzleILi2ELi4ELi3EEENS4_18smem_ptr_flag_bitsILi8EEENSP_INS5_IJNSA_ILi8EEESG_EEENS5_IJSG_SB_EEEEEEEvNS4_8identityESY_S18_vS19_EENS_8epilogue10collective6detail29Sm90TmaWarpSpecializedAdapterINS1C_15DefaultEpilogueIaSI_SI_NS1B_6thread17LinearCombinationIaLi1EiiLNS1G_9ScaleType4KindE0ELNS_15FloatRoundStyleE2EaEENS1_15EpilogueDefaultEEEEEvvEEEEvNT_6ParamsE)
        .other          _ZN7cutlass13device_kernelINS_4gemm6kernel13GemmUniversalIN4cute5tupleIJiiiiEEENS1_10collective13CollectiveMmaINS1_34MainloopSm90TmaGmmaWarpSpecializedILi9ENS5_IJNS4_1CILi1EEESB_SB_EEENS1_35KernelTmaWarpSpecializedCooperativeEEENS5_IJNSA_ILi192EEESF_NSA_ILi64EEEEEEaNS5_IJlSB_lEEEaSI_NS4_8TiledMMAINS4_8MMA_AtomIJNS4_4SM904GMMA27MMA_64x192x32_S32S8S8_SS_TNEEEENS4_6LayoutINS5_IJNSA_ILi2EEESB_SB_EEENS5_IJSB_NSA_ILi0EEESS_EEEEENS5_IJNS4_10UnderscoreESV_SV_EEEEENS4_13SM90_TMA_LOADENS4_14ComposedLayoutINS4_7SwizzleILi2ELi4ELi3EEENS4_18smem_ptr_flag_bitsILi8EEENSP_INS5_IJNSA_ILi8EEESG_EEENS5_IJSG_SB_EEEEEEEvNS4_8identityESY_S18_vS19_EENS_8epilogue10collective6detail29Sm90TmaWarpSpecializedAdapterINS1C_15DefaultEpilogueIaSI_SI_NS1B_6thread17LinearCombinationIaLi1EiiLNS1G_9ScaleType4KindE0ELNS_15FloatRoundStyleE2EaEENS1_15EpilogueDefaultEEEEEvvEEEEvNT_6ParamsE,@"STO_CUDA_ENTRY STV_DEFAULT"
_ZN7cutlass13device_kernelINS_4gemm6kernel13GemmUniversalIN4cute5tupleIJiiiiEEENS1_10collective13CollectiveMmaINS1_34MainloopSm90TmaGmmaWarpSpecializedILi9ENS5_IJNS4_1CILi1EEESB_SB_EEENS1_35KernelTmaWarpSpecializedCooperativeEEENS5_IJNSA_ILi192EEESF_NSA_ILi64EEEEEEaNS5_IJlSB_lEEEaSI_NS4_8TiledMMAINS4_8MMA_AtomIJNS4_4SM904GMMA27MMA_64x192x32_S32S8S8_SS_TNEEEENS4_6LayoutINS5_IJNSA_ILi2EEESB_SB_EEENS5_IJSB_NSA_ILi0EEESS_EEEEENS5_IJNS4_10UnderscoreESV_SV_EEEEENS4_13SM90_TMA_LOADENS4_14ComposedLayoutINS4_7SwizzleILi2ELi4ELi3EEENS4_18smem_ptr_flag_bitsILi8EEENSP_INS5_IJNSA_ILi8EEESG_EEENS5_IJSG_SB_EEEEEEEvNS4_8identityESY_S18_vS19_EENS_8epilogue10collective6detail29Sm90TmaWarpSpecializedAdapterINS1C_15DefaultEpilogueIaSI_SI_NS1B_6thread17LinearCombinationIaLi1EiiLNS1G_9ScaleType4KindE0ELNS_15FloatRoundStyleE2EaEENS1_15EpilogueDefaultEEEEEvvEEEEvNT_6ParamsE:
[----:B------:R-:W0:Y:S02]  /*0000*/  LDC R1, c[0x0][0x28] ;  /* 0x00000a00ff017b82 */ /* 0x000e240000000800 */
[----:B0-----:R-:W-:Y:S01]  /*0010*/  VIADD R1, R1, 0xfffffff8 ;  /* 0xfffffff801017836 */ /* 0x001fe20000000000 */
[----:B------:R-:W0:Y:S01]  /*0020*/  S2R R18, SR_TID.X ;  /* 0x0000000000127919 */ /* 0x000e220000002100 */
[----:B------:R-:W-:Y:S01]  /*0030*/  ELECT P0, URZ, PT ;  /* 0x00000000003f782f */ /* 0x000fe20003800000 */
[----:B------:R-:W-:Y:S01]  /*0040*/  BSSY B0, `(.L_x_0) ;  /* 0x000000f000007945 */ /* 0x000fe20003800000 */
[--C-:B0-----:R-:W-:Y:S02]  /*0050*/  SHF.R.U32.HI R0, RZ, 0x5, R18.reuse ;  /* 0x00000005ff007819 */ /* 0x101fe40000011612 */
[----:B------:R-:W-:-:S03]  /*0060*/  SHF.R.U32.HI R2, RZ, 0x7, R18 ;  /* 0x00000007ff027819 */ /* 0x000fc60000011612 */
[----:B------:R-:W0:Y:S04]  /*0070*/  SHFL.IDX PT, R5, R0, RZ, 0x1f ;  /* 0x00001fff00057589 */ /* 0x000e2800000e0000 */
[----:B------:R1:W2:Y:S01]  /*0080*/  SHFL.IDX PT, R8, R2, RZ, 0x1f ;  /* 0x00001fff02087589 */ /* 0x0002a200000e0000 */
[----:B0-----:R-:W-:-:S13]  /*0090*/  ISETP.NE.OR P0, PT, R5, RZ, !P0 ;  /* 0x000000ff0500720c */ /* 0x001fda0004705670 */
[----:B-12---:R-:W-:Y:S05]  /*00a0*/  @P0 BRA `(.L_x_1) ;  /* 0x0000000000200947 */ /* 0x006fea0003800000 */
[----:B------:R-:W-:Y:S02]  /*00b0*/  ULDC.64 UR4, c[0x0][0x198] ;  /* 0x0000660000047ab9 */ /* 0x000fe40000000a00 */
[----:B------:R-:W-:Y:S02]  /*00c0*/  UIADD3 UR6, UP0, UR4, 0xf0, URZ ;  /* 0x000000f004067890 */ /* 0x000fe4000ff1e03f */
[----:B------:R-:W-:Y:S02]  /*00d0*/  UIADD3 UR4, UP1, UR4, 0x1f0, URZ ;  /* 0x000001f004047890 */ /* 0x000fe4000ff3e03f */
[----:B------:R-:W-:Y:S02]  /*00e0*/  UIADD3.X UR7, URZ, UR5, URZ, UP0, !UPT ;  /* 0x000000053f077290 */ /* 0x000fe400087fe43f */
[----:B------:R-:W-:-:S07]  /*00f0*/  UIADD3.X UR5, URZ, UR5, URZ, UP1, !UPT ;  /* 0x000000053f057290 */ /* 0x000fce0008ffe43f */
[----:B------:R0:W-:Y:S02]  /*0100*/  UTMACCTL.PF [UR6] ;  /* 0x00000000060079b9 */ /* 0x0001e40008040000 */
[----:B------:R0:W-:Y:S02]  /*0110*/  UTMACCTL.PF [UR4] ;  /* 0x00000000040079b9 */ /* 0x0001e40008040000 */
[----:B0-----:R-:W-:Y:S01]  /*0120*/  NOP ;  /* 0x0000000000007918 */ /* 0x001fe20000000000 */
.L_x_1:
[----:B------:R-:W-:Y:S05]  /*0130*/  BSYNC B0 ;  /* 0x0000000000007941 */ /* 0x000fea0003800000 */
.L_x_0:
[----:B------:R-:W0:Y:S02]  /*0140*/  SHFL.IDX PT, R2, R0, RZ, 0x1f ;  /* 0x00001fff00027589 */ /* 0x000e2400000e0000 */
[----:B0-----:R-:W-:-:S13]  /*0150*/  ISETP.NE.AND P0, PT, R2, RZ, PT ;  /* 0x000000ff0200720c */ /* 0x001fda0003f05270 */
[----:B------:R-:W-:Y:S05]  /*0160*/  @P0 BRA `(.L_x_2) ;  /* 0x00000000008c0947 */ /* 0x000fea0003800000 */
[----:B------:R-:W-:Y:S01]  /*0170*/  ELECT P0, URZ, PT ;  /* 0x00000000003f782f */ /* 0x000fe20003800000 */
[----:B------:R-:W-:-:S12]  /*0180*/  BSSY B0, `(.L_x_2) ;  /* 0x0000021000007945 */ /* 0x000fd80003800000 */
[----:B------:R-:W-:Y:S05]  /*0190*/  @!P0 BRA `(.L_x_3) ;  /* 0x00000000007c8947 */ /* 0x000fea0003800000 */
[----:B------:R-:W0:Y:S01]  /*01a0*/  S2UR UR8, SR_CgaCtaId ;  /* 0x00000000000879c3 */ /* 0x000e220000008800 */
[----:B------:R-:W-:Y:S01]  /*01b0*/  UMOV UR4, 0x400 ;  /* 0x0000040000047882 */ /* 0x000fe20000000000 */
[----:B------:R-:W-:Y:S01]  /*01c0*/  UMOV UR5, 0x1 ;  /* 0x0000000100057882 */ /* 0x000fe20000000000 */
[----:B------:R-:W-:Y:S02]  /*01d0*/  UMOV UR6, 0x100 ;  /* 0x0000010000067882 */ /* 0x000fe40000000000 */
[----:B------:R-:W-:-:S04]  /*01e0*/  UIADD3 UR6, -UR6, 0x100000, URZ ;  /* 0x0010000006067890 */ /* 0x000fc8000fffe13f */
[----:B------:R-:W-:Y:S02]  /*01f0*/  USHF.L.U32 UR7, UR6, 0xb, URZ ;  /* 0x0000000b06077899 */ /* 0x000fe4000800063f */
[----:B------:R-:W-:Y:S02]  /*0200*/  USHF.L.U32 UR6, UR6, 0x1, URZ ;  /* 0x0000000106067899 */ /* 0x000fe4000800063f */
[----:B0-----:R-:W-:Y:S02]  /*0210*/  ULEA UR8, UR8, UR4, 0x18 ;  /* 0x0000000408087291 */ /* 0x001fe4000f8ec03f */
[----:B------:R-:W-:-:S04]  /*0220*/  UIADD3 UR4, -UR5, 0x100000, URZ ;  /* 0x0010000005047890 */ /* 0x000fc8000fffe13f */
[----:B------:R-:W-:Y:S02]  /*0230*/  USHF.L.U32 UR5, UR4, 0xb, URZ ;  /* 0x0000000b04057899 */ /* 0x000fe4000800063f */
[----:B------:R-:W-:Y:S01]  /*0240*/  USHF.L.U32 UR4, UR4, 0x1, URZ ;  /* 0x0000000104047899 */ /* 0x000fe2000800063f */
[----:B------:R-:W0:Y:S11]  /*0250*/  FENCE.VIEW.ASYNC.S ;  /* 0x00000000000073c6 */ /* 0x000e360000000000 */
[----:B0-----:R0:W1:Y:S01]  /*0260*/  SYNCS.EXCH.64 URZ, [UR8], UR4 ;  /* 0x00000004083f75b2 */ /* 0x0010620008000100 */
[----:B------:R0:W2:Y:S01]  /*0270*/  SYNCS.EXCH.64 URZ, [UR8+0x48], UR6 ;  /* 0x00004806083f75b2 */ /* 0x0000a20008000100 */
[----:B------:R0:W3:Y:S01]  /*0280*/  SYNCS.EXCH.64 URZ, [UR8+0x8], UR4 ;  /* 0x00000804083f75b2 */ /* 0x0000e20008000100 */
[----:B------:R0:W4:Y:S01]  /*0290*/  SYNCS.EXCH.64 URZ, [UR8+0x50], UR6 ;  /* 0x00005006083f75b2 */ /* 0x0001220008000100 */
[----:B------:R0:W0:Y:S01]  /*02a0*/  SYNCS.EXCH.64 URZ, [UR8+0x10], UR4 ;  /* 0x00001004083f75b2 */ /* 0x0000220008000100 */
        /* <DEDUP_REMOVED lines=13> */
[----:B------:R-:W-:Y:S01]  /*0380*/  NOP ;  /* 0x0000000000007918 */ /* 0x000fe20000000000 */
.L_x_3:
[----:B0-----:R-:W-:Y:S05]  /*0390*/  BSYNC B0 ;  /* 0x0000000000007941 */ /* 0x001fea0003800000 */
.L_x_2:
[----:B------:R-:W0:Y:S01]  /*03a0*/  SHFL.IDX PT, R0, R0, RZ, 0x1f ;  /* 0x00001fff00007589 */ /* 0x000e2200000e0000 */
[----:B------:R-:W-:Y:S01]  /*03b0*/  ELECT P0, URZ, PT ;  /* 0x00000000003f782f */ /* 0x000fe20003800000 */
[----:B------:R-:W5:Y:S01]  /*03c0*/  LDC R2, c[0x0][0x65c] ;  /* 0x00019700ff027b82 */ /* 0x000f620000000800 */
[----:B------:R-:W-:Y:S01]  /*03d0*/  SHF.R.S32.HI R6, RZ, 0x1f, R5 ;  /* 0x0000001fff067819 */ /* 0x000fe20000011405 */
[----:B------:R-:W1:Y:S01]  /*03e0*/  S2R R3, SR_CTAID.Y ;  /* 0x0000000000037919 */ /* 0x000e620000002600 */
[----:B------:R-:W-:Y:S01]  /*03f0*/  UMOV UR4, 0x20 ;  /* 0x0000002000047882 */ /* 0x000fe20000000000 */
[----:B------:R-:W-:Y:S01]  /*0400*/  ISETP.NE.AND P2, PT, R8, RZ, PT ;  /* 0x000000ff0800720c */ /* 0x000fe20003f45270 */
[----:B------:R-:W-:Y:S01]  /*0410*/  NOP ;  /* 0x0000000000007918 */ /* 0x000fe20000000000 */
[----:B------:R-:W2:Y:S01]  /*0420*/  S2R R4, SR_CTAID.X ;  /* 0x0000000000047919 */ /* 0x000ea20000002500 */
[----:B------:R-:W-:Y:S01]  /*0430*/  LEA.HI R6, R6, R5, RZ, 0x2 ;  /* 0x0000000506067211 */ /* 0x000fe200078f10ff */
[----:B------:R-:W-:Y:S01]  /*0440*/  NOP ;  /* 0x0000000000007918 */ /* 0x000fe20000000000 */
[----:B0-----:R-:W-:-:S02]  /*0450*/  ISETP.NE.OR P0, PT, R0, RZ, !P0 ;  /* 0x000000ff0000720c */ /* 0x001fc40004705670 */
[----:B-----5:R-:W-:Y:S02]  /*0460*/  ISETP.NE.AND P3, PT, R2, 0x1, PT ;  /* 0x000000010200780c */ /* 0x020fe40003f65270 */
[----:B------:R-:W-:-:S05]  /*0470*/  LOP3.LUT R0, R6, 0xfffffffc, RZ, 0xc0, !PT ;  /* 0xfffffffc06007812 */ /* 0x000fca00078ec0ff */
[----:B------:R-:W-:Y:S02]  /*0480*/  IMAD.IADD R0, R5, 0x1, -R0 ;  /* 0x0000000105007824 */ /* 0x000fe400078e0a00 */
[----:B------:R-:W-:Y:S02]  /*0490*/  IMAD.MOV.U32 R5, RZ, RZ, RZ ;  /* 0x000000ffff057224 */ /* 0x000fe400078e00ff */
[----:B------:R-:W-:Y:S01]  /*04a0*/  VOTEU.ALL UP0, P0 ;  /* 0x00000000003f7886 */ /* 0x000fe20000000000 */
[----:B------:R-:W-:Y:S01]  /*04b0*/  VOTEU.ALL UP1, P0 ;  /* 0x00000000003f7886 */ /* 0x000fe20000020000 */
[----:B------:R-:W2:Y:S01]  /*04c0*/  @P3 LDC R17, c[0x0][0x10] ;  /* 0x00000400ff113b82 */ /* 0x000ea20000000800 */
[----:B-1----:R-:W-:Y:S02]  /*04d0*/  @P3 IMAD.MOV.U32 R6, RZ, RZ, R3 ;  /* 0x000000ffff063224 */ /* 0x002fe400078e0003 */
[----:B------:R-:W-:Y:S01]  /*04e0*/  @!UP0 UMOV UR6, 0x400 ;  /* 0x0000040000068882 */ /* 0x000fe20000000000 */
[----:B------:R-:W-:-:S04]  /*04f0*/  @!UP0 UIADD3 UR4, -UR4, 0x100000, URZ ;  /* 0x0010000004048890 */ /* 0x000fc8000fffe13f */
[----:B------:R-:W-:Y:S02]  /*0500*/  @!UP0 USHF.L.U32 UR5, UR4, 0xb, URZ ;  /* 0x0000000b04058899 */ /* 0x000fe4000800063f */
[----:B------:R-:W-:Y:S01]  /*0510*/  @!UP0 USHF.L.U32 UR4, UR4, 0x1, URZ ;  /* 0x0000000104048899 */ /* 0x000fe2000800063f */
[----:B------:R-:W-:Y:S02]  /*0520*/  @P3 IMAD.MOV.U32 R7, RZ, RZ, RZ ;  /* 0x000000ffff073224 */ /* 0x000fe400078e00ff */
[----:B------:R-:W-:Y:S01]  /*0530*/  @P3 IMAD.MOV.U32 R11, RZ, RZ, RZ ;  /* 0x000000ffff0b3224 */ /* 0x000fe200078e00ff */
[----:B------:R-:W0:Y:S08]  /*0540*/  @!UP0 S2UR UR7, SR_CgaCtaId ;  /* 0x00000000000789c3 */ /* 0x000e300000008800 */
[----:B------:R-:W1:Y:S01]  /*0550*/  @!P3 LDC R9, c[0x0][0xc] ;  /* 0x00000300ff09bb82 */ /* 0x000e620000000800 */
[----:B--2---:R-:W-:-:S04]  /*0560*/  @P3 IMAD.WIDE.U32 R16, R4, R17, R6 ;  /* 0x0000001104103225 */ /* 0x004fc800078e0006 */
[----:B------:R-:W-:Y:S01]  /*0570*/  @P3 IMAD.IADD R17, R17, 0x1, R11 ;  /* 0x0000000111113824 */ /* 0x000fe200078e020b */
[----:B0-----:R-:W-:Y:S01]  /*0580*/  @!UP0 ULEA UR6, UR7, UR6, 0x18 ;  /* 0x0000000607068291 */ /* 0x001fe2000f8ec03f */
[----:B------:R-:W-:Y:S01]  /*0590*/  VOTEU.ALL UP0, P0 ;  /* 0x00000000003f7886 */ /* 0x000fe20000000000 */
[----:B------:R-:W-:-:S04]  /*05a0*/  ISETP.NE.AND P0, PT, R0, 0x3, PT ;  /* 0x000000030000780c */ /* 0x000fc80003f05270 */
[----:B------:R-:W-:Y:S01]  /*05b0*/  ISETP.EQ.OR P0, PT, R0, RZ, !P0 ;  /* 0x000000ff0000720c */ /* 0x000fe20004702670 */
[----:B-1----:R-:W-:-:S03]  /*05c0*/  @!P3 IMAD.WIDE.U32 R6, R9, R3, R4 ;  /* 0x000000030906b225 */ /* 0x002fc600078e0004 */
[C---:B------:R-:W-:Y:S01]  /*05d0*/  ISETP.EQ.AND P0, PT, R8.reuse, RZ, P0 ;  /* 0x000000ff0800720c */ /* 0x040fe20000702270 */
[----:B------:R-:W-:Y:S01]  /*05e0*/  VIADD R8, R8, 0xffffffff ;  /* 0xffffffff08087836 */ /* 0x000fe20000000000 */
[----:B------:R-:W0:Y:S02]  /*05f0*/  FENCE.VIEW.ASYNC.S ;  /* 0x00000000000073c6 */ /* 0x000e240000000000 */
[----:B0-----:R0:W3:Y:S01]  /*0600*/  @!UP0 SYNCS.EXCH.64 URZ, [UR6+0xa0], UR4 ;  /* 0x0000a004063f85b2 */ /* 0x0010e20008000100 */
[----:B------:R-:W-:Y:S01]  /*0610*/  @!P3 IMAD.MOV.U32 R16, RZ, RZ, R6 ;  /* 0x000000ffff10b224 */ /* 0x000fe200078e0006 */
[----:B------:R-:W-:Y:S01]  /*0620*/  SEL R19, RZ, 0x1, !P0 ;  /* 0x00000001ff137807 */ /* 0x000fe20004000000 */
[----:B------:R-:W-:Y:S01]  /*0630*/  @!P3 IMAD.MOV.U32 R17, RZ, RZ, R7 ;  /* 0x000000ffff11b224 */ /* 0x000fe200078e0007 */
[----:B------:R-:W-:-:S04]  /*0640*/  ISETP.GE.U32.AND P1, PT, R8, 0x2, PT ;  /* 0x000000020800780c */ /* 0x000fc80003f26070 */
[----:B------:R-:W-:Y:S01]  /*0650*/  SEL R19, R19, 0x2, P1 ;  /* 0x0000000213137807 */ /* 0x000fe20000800000 */
[----:B------:R0:W3:Y:S01]  /*0660*/  @!UP1 SYNCS.EXCH.64 URZ, [UR6+0xa8], UR4 ;  /* 0x0000a804063f95b2 */ /* 0x0000e20008000100 */
[----:B------:R-:W-:Y:S01]  /*0670*/  NOP ;  /* 0x0000000000007918 */ /* 0x000fe20000000000 */
[----:B---34-:R-:W-:Y:S06]  /*0680*/  BAR.SYNC.DEFER_BLOCKING 0x0 ;  /* 0x0000000000007b1d */ /* 0x018fec0000010000 */
[----:B------:R-:W-:Y:S05]  /*0690*/  @!P2 BRA `(.L_x_4) ;  /* 0x000000b00078a947 */ /* 0x000fea0003800000 */
[----:B------:R-:W-:-:S13]  /*06a0*/  ISETP.GT.U32.AND P0, PT, R8, 0x1, PT ;  /* 0x000000010800780c */ /* 0x000fda0003f04070 */
[----:B0-----:R-:W-:Y:S05]  /*06b0*/  @P0 EXIT ;  /* 0x000000000000094d */ /* 0x001fea0003800000 */
[----:B------:R-:W-:Y:S01]  /*06c0*/  IMAD.MOV.U32 R6, RZ, RZ, -0x1 ;  /* 0xffffffffff067424 */ /* 0x000fe200078e00ff */
[----:B------:R-:W-:Y:S01]  /*06d0*/  ULDC.64 UR4, c[0x0][0x650] ;  /* 0x0001940000047ab9 */ /* 0x000fe20000000a00 */
[----:B------:R-:W-:Y:S01]  /*06e0*/  PRMT R0, RZ, 0x7610, R0 ;  /* 0x00007610ff007816 */ /* 0x000fe20000000000 */
[----:B------:R-:W-:Y:S01]  /*06f0*/  IMAD.MOV.U32 R23, RZ, RZ, -0x1 ;  /* 0xffffffffff177424 */ /* 0x000fe200078e00ff */
[----:B------:R-:W-:Y:S01]  /*0700*/  ISETP.GE.U32.AND P0, PT, R16, UR4, PT ;  /* 0x0000000410007c0c */ /* 0x000fe2000bf06070 */
[----:B------:R0:W-:Y:S01]  /*0710*/  STL [R1], R6 ;  /* 0x0000000601007387 */ /* 0x0001e20000100800 */
[----:B------:R-:W-:Y:S02]  /*0720*/  IMAD.MOV.U32 R22, RZ, RZ, -0x1 ;  /* 0xffffffffff167424 */ /* 0x000fe400078e00ff */
[----:B------:R-:W-:-:S13]  /*0730*/  ISETP.GE.U32.AND.EX P0, PT, R17, UR5, PT, P0 ;  /* 0x0000000511007c0c */ /* 0x000fda000bf06100 */
[----:B0-----:R-:W-:Y:S05]  /*0740*/  @P0 BRA `(.L_x_5) ;  /* 0x00000004005c0947 */ /* 0x001fea0003800000 */
[----:B------:R-:W0:Y:S01]  /*0750*/  LDC.64 R14, c[0x0][0x628] ;  /* 0x00018a00ff0e7b82 */ /* 0x000e220000000a00 */
[----:B------:R-:W-:Y:S02]  /*0760*/  IMAD.MOV.U32 R6, RZ, RZ, R16 ;  /* 0x000000ffff067224 */ /* 0x000fe400078e0010 */
[----:B------:R-:W-:-:S05]  /*0770*/  IMAD.MOV.U32 R7, RZ, RZ, R17 ;  /* 0x000000ffff077224 */ /* 0x000fca00078e0011 */
[----:B------:R-:W1:Y:S08]  /*0780*/  LDC R0, c[0x0][0x630] ;  /* 0x00018c00ff007b82 */ /* 0x000e700000000800 */
[----:B------:R-:W2:Y:S01]  /*0790*/  LDC.64 R20, c[0x0][0x620] ;  /* 0x00018800ff147b82 */ /* 0x000ea20000000a00 */
[----:B0-----:R-:W-:-:S04]  /*07a0*/  ISETP.NE.U32.AND P0, PT, R14, RZ, PT ;  /* 0x000000ff0e00720c */ /* 0x001fc80003f05070 */
[----:B------:R-:W-:-:S13]  /*07b0*/  ISETP.NE.AND.EX P0, PT, R15, RZ, PT, P0 ;  /* 0x000000ff0f00720c */ /* 0x000fda0003f05300 */
[----:B-12---:R-:W-:Y:S05]  /*07c0*/  @!P0 BRA `(.L_x_6) ;  /* 0x0000000000288947 */ /* 0x006fea0003800000 */
[----:B------:R-:W0:Y:S02]  /*07d0*/  LDC R11, c[0x0][0x634] ;  /* 0x00018d00ff0b7b82 */ /* 0x000e240000000800 */
[----:B0-----:R-:W-:-:S05]  /*07e0*/  IADD3 R11, P0, R16, R11, RZ ;  /* 0x0000000b100b7210 */ /* 0x001fca0007f1e0ff */
[----:B------:R-:W-:-:S04]  /*07f0*/  IMAD.X R13, RZ, RZ, R17, P0 ;  /* 0x000000ffff0d7224 */ /* 0x000fc800000e0611 */
[----:B------:R-:W-:-:S04]  /*0800*/  IMAD.WIDE.U32 R6, R13, R14, RZ ;  /* 0x0000000e0d067225 */ /* 0x000fc800078e00ff */
[----:B------:R-:W-:-:S04]  /*0810*/  IMAD.WIDE.U32 R8, P0, R11, R15, R6 ;  /* 0x0000000f0b087225 */ /* 0x000fc80007800006 */
[----:B------:R-:W-:-:S04]  /*0820*/  IMAD.WIDE.U32 R6, R11, R14, RZ ;  /* 0x0000000e0b067225 */ /* 0x000fc800078e00ff */
[----:B------:R-:W-:Y:S01]  /*0830*/  IMAD.X R11, RZ, RZ, RZ, P0 ;  /* 0x000000ffff0b7224 */ /* 0x000fe200000e06ff */
[----:B------:R-:W-:Y:S01]  /*0840*/  IADD3 RZ, P0, R7, R8, RZ ;  /* 0x0000000807ff7210 */ /* 0x000fe20007f1e0ff */
[----:B------:R-:W-:-:S04]  /*0850*/  IMAD.MOV.U32 R10, RZ, RZ, R9 ;  /* 0x000000ffff0a7224 */ /* 0x000fc800078e0009 */
[----:B------:R-:W-:-:S08]  /*0860*/  IMAD.WIDE.U32.X R6, R13, R15, R10, P0 ;  /* 0x0000000f0d067225 */ /* 0x000fd000000e040a */
.L_x_6:
[-CC-:B------:R-:W-:Y:S01]  /*0870*/  SHF.R.U64 R27, R6, R0.reuse, R7.reuse ;  /* 0x00000000061b7219 */ /* 0x180fe20000001207 */
[----:B------:R-:W0:Y:S01]  /*0880*/  LDC R10, c[0x0][0x618] ;  /* 0x00018600ff0a7b82 */ /* 0x000e220000000800 */
[----:B------:R-:W-:Y:S01]  /*0890*/  SHF.R.U32.HI R5, RZ, R0, R7 ;  /* 0x00000000ff057219 */ /* 0x000fe20000011607 */
[----:B------:R-:W-:Y:S01]  /*08a0*/  ULDC UR4, c[0x0][0x150] ;  /* 0x0000540000047ab9 */ /* 0x000fe20000000800 */
[----:B------:R-:W-:Y:S02]  /*08b0*/  IADD3 R9, P0, RZ, -R27, RZ ;  /* 0x8000001bff097210 */ /* 0x000fe40007f1e0ff */
[----:B------:R-:W-:-:S03]  /*08c0*/  I2FP.F32.U32 R0, R4 ;  /* 0x0000000400007245 */ /* 0x000fc60000201000 */
[----:B------:R-:W1:Y:S01]  /*08d0*/  LDC.64 R24, c[0x0][0x640] ;  /* 0x00019000ff187b82 */ /* 0x000e620000000a00 */
[----:B------:R-:W-:Y:S02]  /*08e0*/  IMAD.X R11, RZ, RZ, ~R5, P0 ;  /* 0x000000ffff0b7224 */ /* 0x000fe400000e0e05 */
[----:B------:R-:W-:Y:S01]  /*08f0*/  FMUL R0, R0, UR4 ;  /* 0x0000000400007c20 */ /* 0x000fe20008400000 */
[----:B------:R-:W-:Y:S01]  /*0900*/  IMAD.WIDE.U32 R6, R9, R20, R16 ;  /* 0x0000001409067225 */ /* 0x000fe200078e0010 */
[----:B------:R-:W-:-:S03]  /*0910*/  ULDC UR4, c[0x0][0x154] ;  /* 0x0000550000047ab9 */ /* 0x000fc60000000800 */
[----:B------:R-:W-:Y:S01]  /*0920*/  IMAD R8, R11, R20, RZ ;  /* 0x000000140b087224 */ /* 0x000fe200078e02ff */
[----:B------:R-:W2:Y:S01]  /*0930*/  LDC R5, c[0x0][0x144] ;  /* 0x00005100ff057b82 */ /* 0x000ea20000000800 */
[----:B------:R-:W3:Y:S02]  /*0940*/  F2I.U32.TRUNC.NTZ R0, R0 ;  /* 0x0000000000007305 */ /* 0x000ee4000020f000 */
[----:B------:R-:W-:-:S04]  /*0950*/  IMAD R9, R9, R21, R8 ;  /* 0x0000001509097224 */ /* 0x000fc800078e0208 */
[----:B------:R-:W-:Y:S01]  /*0960*/  IMAD.IADD R7, R7, 0x1, R9 ;  /* 0x0000000107077824 */ /* 0x000fe200078e0209 */
[----:B------:R-:W4:Y:S01]  /*0970*/  LDC R12, c[0x0][0x608] ;  /* 0x00018200ff0c7b82 */ /* 0x000f220000000800 */
[----:B------:R-:W-:-:S03]  /*0980*/  IMAD.MOV.U32 R9, RZ, RZ, -0x1 ;  /* 0xffffffffff097424 */ /* 0x000fc600078e00ff */
[-CC-:B0-----:R-:W-:Y:S02]  /*0990*/  SHF.R.U64 R20, R6, R10.reuse, R7.reuse ;  /* 0x0000000a06147219 */ /* 0x181fe40000001207 */
[----:B------:R-:W-:Y:S02]  /*09a0*/  I2FP.F32.U32 R6, R3 ;  /* 0x0000000300067245 */ /* 0x000fe40000201000 */
[----:B------:R-:W0:Y:S01]  /*09b0*/  LDC R22, c[0x0][0x658] ;  /* 0x00019600ff167b82 */ /* 0x000e220000000800 */
[----:B-1----:R-:W-:Y:S01]  /*09c0*/  ISETP.NE.U32.AND P0, PT, R24, RZ, PT ;  /* 0x000000ff1800720c */ /* 0x002fe20003f05070 */
[----:B---3--:R-:W-:Y:S01]  /*09d0*/  IMAD.MOV R8, RZ, RZ, -R0 ;  /* 0x000000ffff087224 */ /* 0x008fe200078e0a00 */
[----:B------:R-:W-:Y:S01]  /*09e0*/  SHF.R.U32.HI R7, RZ, R10, R7 ;  /* 0x0000000aff077219 */ /* 0x000fe20000011607 */
[----:B------:R-:W-:Y:S01]  /*09f0*/  FMUL R6, R6, UR4 ;  /* 0x0000000406067c20 */ /* 0x000fe20008400000 */
[----:B------:R-:W-:-:S03]  /*0a00*/  ISETP.NE.AND.EX P0, PT, R25, RZ, PT, P0 ;  /* 0x000000ff1900720c */ /* 0x000fc60003f05300 */
[----:B------:R-:W1:Y:S01]  /*0a10*/  LDC R14, c[0x0][0x148] ;  /* 0x00005200ff0e7b82 */ /* 0x000e620000000800 */
[----:B--2---:R-:W-:-:S07]  /*0a20*/  IMAD R0, R5, R8, R4 ;  /* 0x0000000805007224 */ /* 0x004fce00078e0204 */
[----:B------:R-:W2:Y:S01]  /*0a30*/  LDC R15, c[0x0][0x600] ;  /* 0x00018000ff0f7b82 */ /* 0x000ea20000000800 */
[-CC-:B----4-:R-:W-:Y:S02]  /*0a40*/  SHF.R.U64 R28, R20, R12.reuse, R7.reuse ;  /* 0x0000000c141c7219 */ /* 0x190fe40000001207 */
[----:B------:R-:W-:Y:S01]  /*0a50*/  SHF.R.U32.HI R5, RZ, R12, R7 ;  /* 0x0000000cff057219 */ /* 0x000fe20000011607 */
[----:B------:R-:W-:Y:S01]  /*0a60*/  IMAD.MOV.U32 R7, RZ, RZ, 0x1 ;  /* 0x00000001ff077424 */ /* 0x000fe200078e00ff */
[----:B------:R3:W4:Y:S03]  /*0a70*/  F2I.U32.TRUNC.NTZ R12, R6 ;  /* 0x00000006000c7305 */ /* 0x000726000020f000 */
[----:B------:R-:W1:Y:S01]  /*0a80*/  LDC R21, c[0x0][0x648] ;  /* 0x00019200ff157b82 */ /* 0x000e620000000800 */
[-C--:B0-----:R-:W-:Y:S02]  /*0a90*/  SHF.L.U32 R4, R9, R22.reuse, RZ ;  /* 0x0000001609047219 */ /* 0x081fe400000006ff */
[----:B------:R-:W-:-:S02]  /*0aa0*/  SHF.R.U64 R30, R28, R22, R5 ;  /* 0x000000161c1e7219 */ /* 0x000fc40000001205 */
[----:B------:R-:W-:Y:S02]  /*0ab0*/  LOP3.LUT R11, RZ, R4, RZ, 0x33, !PT ;  /* 0x00000004ff0b7212 */ /* 0x000fe400078e33ff */
[-C--:B------:R-:W-:Y:S01]  /*0ac0*/  SHF.R.U32.HI R5, RZ, R22.reuse, R5 ;  /* 0x00000016ff057219 */ /* 0x080fe20000011605 */
[----:B------:R-:W0:Y:S01]  /*0ad0*/  LDC R23, c[0x0][0x638] ;  /* 0x00018e00ff177b82 */ /* 0x000e220000000800 */
[----:B------:R-:W-:Y:S01]  /*0ae0*/  SHF.L.U32 R10, R7, R22, RZ ;  /* 0x00000016070a7219 */ /* 0x000fe200000006ff */
[----:B------:R-:W-:-:S06]  /*0af0*/  IMAD.MOV.U32 R4, RZ, RZ, R30 ;  /* 0x000000ffff047224 */ /* 0x000fcc00078e001e */
[----:B------:R-:W0:Y:S01]  /*0b00*/  LDC R26, c[0x0][0x610] ;  /* 0x00018400ff1a7b82 */ /* 0x000e220000000800 */
[----:B---34-:R-:W-:Y:S05]  /*0b10*/  @!P0 BRA `(.L_x_7) ;  /* 0x0000000000288947 */ /* 0x018fea0003800000 */
[----:B------:R-:W3:Y:S02]  /*0b20*/  LDC R9, c[0x0][0x64c] ;  /* 0x00019300ff097b82 */ /* 0x000ee40000000800 */
[----:B---3--:R-:W-:-:S05]  /*0b30*/  IADD3 R9, P0, R30, R9, RZ ;  /* 0x000000091e097210 */ /* 0x008fca0007f1e0ff */
        /* <DEDUP_REMOVED lines=8> */
.L_x_7:
[----:B-1----:R-:W-:Y:S01]  /*0bc0*/  SHF.R.U64 R4, R4, R21, R5 ;  /* 0x0000001504047219 */ /* 0x002fe20000001205 */
[----:B------:R-:W-:Y:S01]  /*0bd0*/  IMAD.MOV R12, RZ, RZ, -R12 ;  /* 0x000000ffff0c7224 */ /* 0x000fe200078e0a0c */
[----:B------:R-:W-:Y:S01]  /*0be0*/  LOP3.LUT R11, R28, R11, RZ, 0xc0, !PT ;  /* 0x0000000b1c0b7212 */ /* 0x000fe200078ec0ff */
[----:B--2---:R-:W-:Y:S02]  /*0bf0*/  VIADD R5, R15, 0xffffffff ;  /* 0xffffffff0f057836 */ /* 0x004fe40000000000 */
[----:B------:R-:W-:Y:S02]  /*0c00*/  IMAD.MOV R6, RZ, RZ, -R4 ;  /* 0x000000ffff067224 */ /* 0x000fe400078e0a04 */
[----:B------:R-:W-:Y:S01]  /*0c10*/  @P3 IMAD R0, R14, R12, R3 ;  /* 0x0000000c0e003224 */ /* 0x000fe200078e0203 */
[----:B------:R-:W-:Y:S01]  /*0c20*/  LOP3.LUT R5, R20, R5, RZ, 0xc0, !PT ;  /* 0x0000000514057212 */ /* 0x000fe200078ec0ff */
[----:B------:R-:W-:Y:S02]  /*0c30*/  IMAD R3, R10, R4, R11 ;  /* 0x000000040a037224 */ /* 0x000fe400078e020b */
[----:B0-----:R-:W-:-:S02]  /*0c40*/  IMAD R4, R6, R23, R30 ;  /* 0x0000001706047224 */ /* 0x001fc400078e021e */
[----:B------:R-:W-:Y:S02]  /*0c50*/  IMAD R3, R3, R26, R0 ;  /* 0x0000001a03037224 */ /* 0x000fe400078e0200 */
[----:B------:R-:W-:Y:S02]  /*0c60*/  IMAD R4, R4, R15, R5 ;  /* 0x0000000f04047224 */ /* 0x000fe400078e0205 */
[----:B------:R-:W-:Y:S02]  /*0c70*/  IMAD.MOV.U32 R0, RZ, RZ, 0x1 ;  /* 0x00000001ff007424 */ /* 0x000fe400078e00ff */
[----:B------:R-:W-:Y:S01]  /*0c80*/  IMAD.MOV.U32 R22, RZ, RZ, R27 ;  /* 0x000000ffff167224 */ /* 0x000fe200078e001b */
[----:B------:R-:W-:Y:S02]  /*0c90*/  SEL R23, R4, R3, !P3 ;  /* 0x0000000304177207 */ /* 0x000fe40005800000 */
[----:B------:R-:W-:-:S05]  /*0ca0*/  SEL R3, R3, R4, !P3 ;  /* 0x0000000403037207 */ /* 0x000fca0005800000 */
[----:B------:R0:W-:Y:S02]  /*0cb0*/  STL [R1], R3 ;  /* 0x0000000301007387 */ /* 0x0001e40000100800 */
.L_x_5:
[----:B------:R-:W-:-:S08]  /*0cc0*/  NOP ;  /* 0x0000000000007918 */ /* 0x000fd00000000000 */
[----:B------:R-:W1:Y:S02]  /*0cd0*/  USETMAXREG.TRY_ALLOC.CTAPOOL UP0, 0xe8 ;  /* 0x000000e8000079c8 */ /* 0x000e640008000600 */
[----:B-1----:R-:W-:-:S13]  /*0ce0*/  PLOP3.LUT P0, PT, PT, PT, UP0, 0x80, 0x0 ;  /* 0x000000000000781c */ /* 0x002fda0003f0f008 */
[----:B------:R-:W-:Y:S05]  /*0cf0*/  @!P0 BRA `(.L_x_5) ;  /* 0xfffffffc00f08947 */ /* 0x000fea000383ffff */
[----:B------:R-:W-:Y:S01]  /*0d00*/  ULDC.64 UR4, c[0x0][0x598] ;  /* 0x0001660000047ab9 */ /* 0x000fe20000000a00 */
[----:B------:R-:W-:Y:S01]  /*0d10*/  ULDC.64 UR36, c[0x0][0x208] ;  /* 0x0000820000247ab9 */ /* 0x000fe20000000a00 */
[----:B------:R-:W-:-:S04]  /*0d20*/  ISETP.NE.U32.AND P0, PT, RZ, UR4, PT ;  /* 0x00000004ff007c0c */ /* 0x000fc8000bf05070 */
[----:B------:R-:W-:-:S13]  /*0d30*/  ISETP.NE.AND.EX P0, PT, RZ, UR5, PT, P0 ;  /* 0x00000005ff007c0c */ /* 0x000fda000bf05300 */
[----:B------:R-:W-:Y:S05]  /*0d40*/  @!P0 BRA `(.L_x_8) ;  /* 0x00000000001c8947 */ /* 0x000fea0003800000 */
[----:B------:R-:W1:Y:S02]  /*0d50*/  LDC.64 R4, c[0x0][0x598] ;  /* 0x00016600ff047b82 */ /* 0x000e640000000a00 */
[----:B-1----:R-:W2:Y:S02]  /*0d60*/  LDG.E.64 R4, desc[UR36][R4.64] ;  /* 0x0000002404047981 */ /* 0x002ea4000c1e1b00 */
[----:B--2---:R-:W-:-:S04]  /*0d70*/  ISETP.NE.U32.AND P0, PT, R4, RZ, PT ;  /* 0x000000ff0400720c */ /* 0x004fc80003f05070 */
[----:B------:R-:W-:-:S13]  /*0d80*/  ISETP.NE.AND.EX P0, PT, R5, RZ, PT, P0 ;  /* 0x000000ff0500720c */ /* 0x000fda0003f05300 */
[----:B------:R-:W-:Y:S05]  /*0d90*/  @!P0 BRA `(.L_x_8) ;  /* 0x0000000000088947 */ /* 0x000fea0003800000 */
[----:B------:R1:W5:Y:S01]  /*0da0*/  LD.E R217, desc[UR36][R4.64] ;  /* 0x0000002404d97980 */ /* 0x000362000c101900 */
[----:B------:R-:W-:Y:S05]  /*0db0*/  BRA `(.L_x_9) ;  /* 0x0000000000247947 */ /* 0x000fea0003800000 */
.L_x_8:
[----:B------:R-:W-:Y:S02]  /*0dc0*/  ULDC.64 UR4, c[0x0][0x588] ;  /* 0x0001620000047ab9 */ /* 0x000fe40000000a00 */
[----:B------:R-:W-:-:S04]  /*0dd0*/  ISETP.NE.U32.AND P0, PT, RZ, UR4, PT ;  /* 0x00000004ff007c0c */ /* 0x000fc8000bf05070 */
[----:B------:R-:W-:-:S13]  /*0de0*/  ISETP.NE.AND.EX P0, PT, RZ, UR5, PT, P0 ;  /* 0x00000005ff007c0c */ /* 0x000fda000bf05300 */
[----:B------:R-:W-:Y:S05]  /*0df0*/  @!P0 BRA `(.L_x_10) ;  /* 0x00000000000c8947 */ /* 0x000fea0003800000 */
[----:B------:R-:W1:Y:S02]  /*0e00*/  LDC.64 R4, c[0x0][0x588] ;  /* 0x00016200ff047b82 */ /* 0x000e640000000a00 */
[----:B-1----:R2:W5:Y:S01]  /*0e10*/  LDG.E R217, desc[UR36][R4.64] ;  /* 0x0000002404d97981 */ /* 0x002562000c1e1900 */
[----:B------:R-:W-:Y:S05]  /*0e20*/  BRA `(.L_x_9) ;  /* 0x0000000000087947 */ /* 0x000fea0003800000 */
.L_x_10:
[----:B------:R-:W-:Y:S02]  /*0e30*/  ULDC UR4, c[0x0][0x580] ;  /* 0x0001600000047ab9 */ /* 0x000fe40000000800 */
[----:B------:R-:W-:-:S07]  /*0e40*/  IMAD.U32 R217, RZ, RZ, UR4 ;  /* 0x00000004ffd97e24 */ /* 0x000fce000f8e00ff */
.L_x_9:
[----:B------:R-:W-:Y:S02]  /*0e50*/  ULDC.64 UR4, c[0x0][0x5a0] ;  /* 0x0001680000047ab9 */ /* 0x000fe40000000a00 */
[----:B------:R-:W-:-:S04]  /*0e60*/  ISETP.NE.U32.AND P0, PT, RZ, UR4, PT ;  /* 0x00000004ff007c0c */ /* 0x000fc8000bf05070 */
[----:B------:R-:W-:-:S13]  /*0e70*/  ISETP.NE.AND.EX P0, PT, RZ, UR5, PT, P0 ;  /* 0x00000005ff007c0c */ /* 0x000fda000bf05300 */
[----:B------:R-:W-:Y:S05]  /*0e80*/  @!P0 BRA `(.L_x_11) ;  /* 0x00000000001c8947 */ /* 0x000fea0003800000 */
[----:B-12---:R-:W1:Y:S02]  /*0e90*/  LDC.64 R4, c[0x0][0x5a0] ;  /* 0x00016800ff047b82 */ /* 0x006e640000000a00 */
[----:B-1----:R-:W2:Y:S02]  /*0ea0*/  LDG.E.64 R4, desc[UR36][R4.64] ;  /* 0x0000002404047981 */ /* 0x002ea4000c1e1b00 */
[----:B--2---:R-:W-:-:S04]  /*0eb0*/  ISETP.NE.U32.AND P0, PT, R4, RZ, PT ;  /* 0x000000ff0400720c */ /* 0x004fc80003f05070 */
[----:B------:R-:W-:-:S13]  /*0ec0*/  ISETP.NE.AND.EX P0, PT, R5, RZ, PT, P0 ;  /* 0x000000ff0500720c */ /* 0x000fda0003f05300 */
[----:B------:R-:W-:Y:S05]  /*0ed0*/  @!P0 BRA `(.L_x_11) ;  /* 0x0000000000088947 */ /* 0x000fea0003800000 */
[----:B------:R1:W5:Y:S01]  /*0ee0*/  LD.E R216, desc[UR36][R4.64] ;  /* 0x0000002404d87980 */ /* 0x000362000c101900 */
[----:B------:R-:W-:Y:S05]  /*0ef0*/  BRA `(.L_x_12) ;  /* 0x0000000000247947 */ /* 0x000fea0003800000 */
.L_x_11:
[----:B------:R-:W-:Y:S02]  /*0f00*/  ULDC.64 UR4, c[0x0][0x590] ;  /* 0x0001640000047ab9 */ /* 0x000fe40000000a00 */
[----:B------:R-:W-:-:S04]  /*0f10*/  ISETP.NE.U32.AND P0, PT, RZ, UR4, PT ;  /* 0x00000004ff007c0c */ /* 0x000fc8000bf05070 */
[----:B------:R-:W-:-:S13]  /*0f20*/  ISETP.NE.AND.EX P0, PT, RZ, UR5, PT, P0 ;  /* 0x00000005ff007c0c */ /* 0x000fda000bf05300 */
[----:B------:R-:W-:Y:S05]  /*0f30*/  @!P0 BRA `(.L_x_13) ;  /* 0x00000000000c8947 */ /* 0x000fea0003800000 */
[----:B-12---:R-:W1:Y:S02]  /*0f40*/  LDC.64 R4, c[0x0][0x590] ;  /* 0x00016400ff047b82 */ /* 0x006e640000000a00 */
[----:B-1----:R2:W5:Y:S01]  /*0f50*/  LDG.E R216, desc[UR36][R4.64] ;  /* 0x0000002404d87981 */ /* 0x002562000c1e1900 */
[----:B------:R-:W-:Y:S05]  /*0f60*/  BRA `(.L_x_12) ;  /* 0x0000000000087947 */ /* 0x000fea0003800000 */
.L_x_13:
[----:B------:R-:W-:Y:S02]  /*0f70*/  ULDC UR4, c[0x0][0x584] ;  /* 0x0001610000047ab9 */ /* 0x000fe40000000800 */
[----:B------:R-:W-:-:S07]  /*0f80*/  IMAD.U32 R216, RZ, RZ, UR4 ;  /* 0x00000004ffd87e24 */ /* 0x000fce000f8e00ff */
.L_x_12:
[----:B------:R-:W-:-:S13]  /*0f90*/  LOP3.LUT P0, RZ, R0, 0xff, RZ, 0xc0, !PT ;  /* 0x000000ff00ff7812 */ /* 0x000fda000780c0ff */
[----:B------:R-:W-:Y:S05]  /*0fa0*/  @!P0 EXIT ;  /* 0x000000000000894d */ /* 0x000fea0003800000 */
[----:B------:R-:W-:Y:S01]  /*0fb0*/  ULDC UR4, c[0x0][0x28c] ;  /* 0x0000a30000047ab9 */ /* 0x000fe20000000800 */
[----:B------:R-:W-:Y:S01]  /*0fc0*/  UMOV UR38, URZ ;  /* 0x0000003f00267c82 */ /* 0x000fe20008000000 */
[----:B------:R-:W-:Y:S01]  /*0fd0*/  UIADD3 UR4, UR4, 0x3f, URZ ;  /* 0x0000003f04047890 */ /* 0x000fe2000fffe03f */
[----:B------:R-:W-:-:S03]  /*0fe0*/  UMOV UR39, URZ ;  /* 0x0000003f00277c82 */ /* 0x000fc60008000000 */
[----:B------:R-:W-:-:S04]  /*0ff0*/  USHF.R.S32.HI UR5, URZ, 0x1f, UR4 ;  /* 0x0000001f3f057899 */ /* 0x000fc80008011404 */
[----:B------:R-:W-:-:S04]  /*1000*/  ULEA.HI UR5, UR5, UR4, URZ, 0x6 ;  /* 0x0000000405057291 */ /* 0x000fc8000f8f303f */
[----:B------:R-:W-:-:S12]  /*1010*/  USHF.R.S32.HI UR40, URZ, 0x6, UR5 ;  /* 0x000000063f287899 */ /* 0x000fd80008011405 */
.L_x_419:
[----:B------:R-:W-:Y:S01]  /*1020*/  LOP3.LUT R0, R18, 0x80, RZ, 0xc0, !PT ;  /* 0x0000008012007812 */ /* 0x000fe200078ec0ff */
[----:B---3--:R-:W3:Y:S01]  /*1030*/  S2UR UR7, SR_CgaCtaId ;  /* 0x00000000000779c3 */ /* 0x008ee20000008800 */
[----:B------:R-:W-:Y:S02]  /*1040*/  UMOV UR6, 0x400 ;  /* 0x0000040000067882 */ /* 0x000fe40000000000 */
[----:B------:R-:W-:-:S06]  /*1050*/  SHF.R.U32.HI R0, RZ, 0x7, R0 ;  /* 0x00000007ff007819 */ /* 0x000fcc0000011600 */
[----:B----4-:R-:W4:Y:S01]  /*1060*/  SHFL.IDX PT, R0, R0, RZ, 0x1f ;  /* 0x00001fff00007589 */ /* 0x010f2200000e0000 */
[----:B---3--:R-:W-:Y:S01]  /*1070*/  ULEA UR6, UR7, UR6, 0x18 ;  /* 0x0000000607067291 */ /* 0x008fe2000f8ec03f */
[----:B----4-:R-:W-:-:S13]  /*1080*/  R2UR UR4, R0 ;  /* 0x00000000000472ca */ /* 0x010fda00000e0000 */
[----:B------:R-:W-:-:S04]  /*1090*/  ULEA.HI UR5, UR4, UR4, URZ, 0x1 ;  /* 0x0000000404057291 */ /* 0x000fc8000f8f083f */
[----:B------:R-:W-:-:S04]  /*10a0*/  ULOP3.LUT UR5, UR5, 0xffffe, URZ, 0xc0, !UPT ;  /* 0x000ffffe05057892 */ /* 0x000fc8000f8ec03f */
[----:B------:R-:W-:-:S03]  /*10b0*/  UIADD3 UR5, UR4, -UR5, URZ ;  /* 0x8000000504057290 */ /* 0x000fc6000fffe03f */
[----:B------:R-:W-:Y:S01]  /*10c0*/  ULDC UR4, c[0x0][0x28c] ;  /* 0x0000a30000047ab9 */ /* 0x000fe20000000800 */
[----:B------:R-:W-:Y:S01]  /*10d0*/  ULEA UR5, UR5, UR6, 0xc ;  /* 0x0000000605057291 */ /* 0x000fe2000f8e603f */
[----:B------:R-:W-:-:S03]  /*10e0*/  ISETP.LT.AND P0, PT, RZ, UR4, PT ;  /* 0x00000004ff007c0c */ /* 0x000fc6000bf01270 */
[----:B------:R-:W-:-:S04]  /*10f0*/  UIADD3 UR5, UR5, 0x180, URZ ;  /* 0x0000018005057890 */ /* 0x000fc8000fffe03f */
[----:B------:R-:W-:-:S04]  /*1100*/  USHF.R.U32.HI UR5, URZ, 0x4, UR5 ;  /* 0x000000043f057899 */ /* 0x000fc80008011605 */
[----:B------:R-:W-:-:S04]  /*1110*/  ULOP3.LUT UR5, UR5, 0x3fff, URZ, 0xc0, !UPT ;  /* 0x00003fff05057892 */ /* 0x000fc8000f8ec03f */
[----:B------:R-:W-:Y:S01]  /*1120*/  ULOP3.LUT UR41, UR5, 0x10000, URZ, 0xfc, !UPT ;  /* 0x0001000005297892 */ /* 0x000fe2000f8efc3f */
[----:B-1----:R-:W-:Y:S11]  /*1130*/  @P0 BRA `(.L_x_14) ;  /* 0x0000000000400947 */ /* 0x002ff60003800000 */
[----:B------:R-:W-:Y:S01]  /*1140*/  MOV R0, 0x0 ;  /* 0x0000000000007802 */ /* 0x000fe20000000f00 */
[----:B------:R-:W-:Y:S01]  /*1150*/  ULDC.64 UR4, c[0x4][0x68] ;  /* 0x01001a0000047ab9 */ /* 0x000fe20000000a00 */
[----:B------:R-:W-:Y:S01]  /*1160*/  ULDC.64 UR6, c[0x4][0x8] ;  /* 0x0100020000067ab9 */ /* 0x000fe20000000a00 */
[----:B-12---:R-:W-:Y:S01]  /*1170*/  IMAD.U32 R4, RZ, RZ, UR4 ;  /* 0x00000004ff047e24 */ /* 0x006fe2000f8e00ff */
[----:B------:R1:W2:Y:S01]  /*1180*/  LDC.64 R14, c[0x4][R0] ;  /* 0x01000000000e7b82 */ /* 0x0002a20000000a00 */
[----:B------:R-:W-:Y:S01]  /*1190*/  IMAD.U32 R5, RZ, RZ, UR5 ;  /* 0x00000005ff057e24 */ /* 0x000fe2000f8e00ff */
[----:B------:R-:W-:Y:S01]  /*11a0*/  ULDC.64 UR4, c[0x4][0x70] ;  /* 0x01001c0000047ab9 */ /* 0x000fe20000000a00 */
[----:B------:R-:W-:Y:S02]  /*11b0*/  IMAD.U32 R10, RZ, RZ, UR6 ;  /* 0x00000006ff0a7e24 */ /* 0x000fe4000f8e00ff */
[----:B------:R-:W-:Y:S02]  /*11c0*/  IMAD.U32 R6, RZ, RZ, UR4 ;  /* 0x00000004ff067e24 */ /* 0x000fe4000f8e00ff */
[----:B------:R-:W-:-:S02]  /*11d0*/  IMAD.U32 R7, RZ, RZ, UR5 ;  /* 0x00000005ff077e24 */ /* 0x000fc4000f8e00ff */
[----:B------:R-:W-:Y:S02]  /*11e0*/  IMAD.U32 R11, RZ, RZ, UR7 ;  /* 0x00000007ff0b7e24 */ /* 0x000fe4000f8e00ff */
[----:B------:R-:W-:Y:S02]  /*11f0*/  IMAD.MOV.U32 R8, RZ, RZ, 0x1e1 ;  /* 0x000001e1ff087424 */ /* 0x000fe400078e00ff */
[----:B------:R-:W-:Y:S02]  /*1200*/  IMAD.MOV.U32 R12, RZ, RZ, 0x1 ;  /* 0x00000001ff0c7424 */ /* 0x000fe400078e00ff */
[----:B-1----:R-:W-:-:S07]  /*1210*/  IMAD.MOV.U32 R13, RZ, RZ, RZ ;  /* 0x000000ffff0d7224 */ /* 0x002fce00078e00ff */
[----:B------:R-:W-:-:S07]  /*1220*/  LEPC R20, `(.L_x_14) ;  /* 0x000000001014794e */ /* 0x000fce0000000000 */
[----:B0-2--5:R-:W-:Y:S05]  /*1230*/  CALL.ABS.NOINC R14 ;  /* 0x000000000e007343 */ /* 0x025fea0003c00000 */
.L_x_14:
[----:B------:R-:W-:-:S04]  /*1240*/  LOP3.LUT R0, R19, 0x1, RZ, 0xfc, !PT ;  /* 0x0000000113007812 */ /* 0x000fc800078efcff */
[----:B------:R-:W-:-:S13]  /*1250*/  ISETP.NE.AND P0, PT, R0, 0x3, PT ;  /* 0x000000030000780c */ /* 0x000fda0003f05270 */
[----:B------:R-:W-:Y:S05]  /*1260*/  @!P0 BRA `(.L_x_15) ;  /* 0x0000000000048947 */ /* 0x000fea0003800000 */
[----:B------:R-:W-:Y:S01]  /*1270*/  BPT.TRAP 0x1 ;  /* 0x000000040000795c */ /* 0x000fe20000300000 */
.L_x_15:
[----:B------:R-:W3:Y:S01]  /*1280*/  S2UR UR5, SR_CgaCtaId ;  /* 0x00000000000579c3 */ /* 0x000ee20000008800 */
[----:B------:R-:W-:Y:S01]  /*1290*/  UMOV UR4, 0x400 ;  /* 0x0000040000047882 */ /* 0x000fe20000000000 */
[----:B------:R-:W-:Y:S02]  /*12a0*/  IMAD.U32 R0, RZ, RZ, UR38 ;  /* 0x00000026ff007e24 */ /* 0x000fe4000f8e00ff */
[----:B0-----:R-:W-:-:S03]  /*12b0*/  IMAD.U32 R3, RZ, RZ, UR39 ;  /* 0x00000027ff037e24 */ /* 0x001fc6000f8e00ff */
[----:B------:R-:W-:Y:S01]  /*12c0*/  SHF.L.U32 R0, R0, 0x1f, RZ ;  /* 0x0000001f00007819 */ /* 0x000fe200000006ff */
[----:B---3--:R-:W-:-:S06]  /*12d0*/  ULEA UR4, UR5, UR4, 0x18 ;  /* 0x0000000405047291 */ /* 0x008fcc000f8ec03f */
[----:B------:R-:W-:-:S04]  /*12e0*/  IMAD.U32 R6, RZ, RZ, UR4 ;  /* 0x00000004ff067e24 */ /* 0x000fc8000f8e00ff */
[----:B------:R-:W-:-:S04]  /*12f0*/  IMAD R3, R3, 0x8, R6 ;  /* 0x0000000803037824 */ /* 0x000fc800078e0206 */
[----:B------:R0:W3:Y:S01]  /*1300*/  SYNCS.PHASECHK.TRANS64.TRYWAIT P1, [R3+URZ], R0 ;  /* 0x00000000030075a7 */ /* 0x0000e2000802017f */
[----:B------:R-:W-:Y:S05]  /*1310*/  @!P0 BRA `(.L_x_16) ;  /* 0x0000000000048947 */ /* 0x000fea0003800000 */
[----:B------:R-:W-:Y:S01]  /*1320*/  BPT.TRAP 0x1 ;  /* 0x000000040000795c */ /* 0x000fe20000300000 */
.L_x_16:
[----:B---3--:R-:W-:Y:S05]  /*1330*/  @P1 BRA `(.L_x_17) ;  /* 0x0000000000081947 */ /* 0x008fea0003800000 */
[----:B------:R-:W3:Y:S02]  /*1340*/  SYNCS.PHASECHK.TRANS64.TRYWAIT P1, [R3+URZ], R0 ;  /* 0x00000000030075a7 */ /* 0x000ee4000802017f */
[----:B---3--:R-:W-:Y:S05]  /*1350*/  @!P1 BRA `(.L_x_18) ;  /* 0x000000bc00809947 */ /* 0x008fea0003800000 */
.L_x_17:
[----:B------:R-:W-:-:S04]  /*1360*/  UISETP.LT.AND UP0, UPT, UR40, 0x1, UPT ;  /* 0x000000012800788c */ /* 0x000fc8000bf01270 */
[----:B------:R-:W-:-:S06]  /*1370*/  USEL UR4, UR40, 0x1, UP0 ;  /* 0x0000000128047887 */ /* 0x000fcc0008000000 */
[----:B0--3--:R-:W-:Y:S01]  /*1380*/  IMAD.U32 R0, RZ, RZ, UR4 ;  /* 0x00000004ff007e24 */ /* 0x009fe2000f8e00ff */
[----:B------:R-:W-:Y:S05]  /*1390*/  WARPSYNC.ALL ;  /* 0x0000000000007948 */ /* 0x000fea0003800000 */
[----:B------:R-:W-:-:S04]  /*13a0*/  IADD3 R0, -R0, UR40, RZ ;  /* 0x0000002800007c10 */ /* 0x000fc8000fffe1ff */
[----:B------:R-:W-:Y:S02]  /*13b0*/  ISETP.GE.AND P1, PT, R0, 0x1, PT ;  /* 0x000000010000780c */ /* 0x000fe40003f26270 */
[----:B------:R-:W-:Y:S01]  /*13c0*/  R2UR UR4, R6 ;  /* 0x00000000060472ca */ /* 0x000fe200000e0000 */
[----:B------:R-:W-:Y:S01]  /*13d0*/  UIMAD UR5, UR39, 0x300, UR41 ;  /* 0x00000300270578a4 */ /* 0x000fe2000f8e0229 */
[----:B------:R-:W-:Y:S01]  /*13e0*/  WARPGROUP.ARRIVE ;  /* 0x00000000000079c5 */ /* 0x000fe20000000000 */
[----:B------:R-:W-:Y:S01]  /*13f0*/  UMOV UR9, 0x80000020 ;  /* 0x8000002000097882 */ /* 0x000fe20000000000 */
[----:B------:R-:W-:-:S04]  /*1400*/  UMOV UR11, 0x80000020 ;  /* 0x80000020000b7882 */ /* 0x000fc80000000000 */
[----:B------:R-:W-:-:S05]  /*1410*/  UMOV UR8, UR5 ;  /* 0x0000000500087c82 */ /* 0x000fca0008000000 */
[----:B------:R-:W-:-:S04]  /*1420*/  UIADD3 UR4, UR4, 0x1b180, URZ ;  /* 0x0001b18004047890 */ /* 0x000fc8000fffe03f */
[----:B------:R-:W-:-:S04]  /*1430*/  USHF.R.U32.HI UR4, URZ, 0x4, UR4 ;  /* 0x000000043f047899 */ /* 0x000fc80008011604 */
[----:B------:R-:W-:-:S04]  /*1440*/  ULOP3.LUT UR4, UR4, 0x3fff, URZ, 0xc0, !UPT ;  /* 0x00003fff04047892 */ /* 0x000fc8000f8ec03f */
[----:B------:R-:W-:-:S04]  /*1450*/  ULOP3.LUT UR4, UR4, 0x10000, URZ, 0xfc, !UPT ;  /* 0x0001000004047892 */ /* 0x000fc8000f8efc3f */
[----:B------:R-:W-:-:S07]  /*1460*/  UIMAD UR6, UR39, 0x300, UR4 ;  /* 0x00000300270678a4 */ /* 0x000fce000f8e0204 */
[----:B------:R-:W-:Y:S02]  /*1470*/  UMOV UR10, UR6 ;  /* 0x00000006000a7c82 */ /* 0x000fe40008000000 */
[----:B------:R-:W-:Y:S01]  /*1480*/  IGMMA.64x192x32.S8.S8 R120, gdesc[UR8], RZ, !UPT, gsb0 ;  /* 0x04e00000087879f1 */ /* 0x000fe2000c0410ff */
[----:B------:R-:W-:Y:S01]  /*1490*/  UIADD3 UR8, UR5, 0x200, URZ ;  /* 0x0000020005087890 */ /* 0x000fe2000fffe03f */
[----:B------:R-:W-:Y:S01]  /*14a0*/  UMOV UR9, 0x80000020 ;  /* 0x8000002000097882 */ /* 0x000fe20000000000 */
[----:B------:R-:W-:Y:S02]  /*14b0*/  WARPGROUP.DEPBAR.LE gsb0, 0x0 ;  /* 0x00008000000079c5 */ /* 0x000fe40000010000 */
[----:B------:R-:W-:-:S06]  /*14c0*/  WARPGROUP.ARRIVE ;  /* 0x00000000000079c5 */ /* 0x000fcc0000000000 */
[----:B------:R-:W-:Y:S01]  /*14d0*/  IGMMA.64x192x32.S8.S8 R24, gdesc[UR8], RZ, !UPT, gsb0 ;  /* 0x04e00000081879f1 */ /* 0x000fe2000c0410ff */
[----:B------:R-:W-:Y:S02]  /*14e0*/  UIADD3 UR8, UR5, 0x2, URZ ;  /* 0x0000000205087890 */ /* 0x000fe4000fffe03f */
[----:B------:R-:W-:Y:S01]  /*14f0*/  UIADD3 UR10, UR6, 0x2, URZ ;  /* 0x00000002060a7890 */ /* 0x000fe2000fffe03f */
[----:B------:R-:W-:Y:S01]  /*1500*/  UMOV UR9, 0x80000020 ;  /* 0x8000002000097882 */ /* 0x000fe20000000000 */
[----:B------:R-:W-:Y:S01]  /*1510*/  UMOV UR11, 0x80000020 ;  /* 0x80000020000b7882 */ /* 0x000fe20000000000 */
[----:B------:R-:W-:Y:S02]  /*1520*/  WARPGROUP.DEPBAR.LE gsb0, 0x0 ;  /* 0x00008000000079c5 */ /* 0x000fe40000010000 */
[----:B------:R-:W-:-:S06]  /*1530*/  WARPGROUP.ARRIVE ;  /* 0x00000000000079c5 */ /* 0x000fcc0000000000 */
[----:B------:R-:W-:Y:S01]  /*1540*/  IGMMA.64x192x32.S8.S8 R120, gdesc[UR8], R120, gsb0 ;  /* 0x04e00000087879f1 */ /* 0x000fe20008041078 */
[----:B------:R-:W-:Y:S01]  /*1550*/  UIADD3 UR8, UR5, 0x202, URZ ;  /* 0x0000020205087890 */ /* 0x000fe2000fffe03f */
[----:B------:R-:W-:Y:S01]  /*1560*/  UMOV UR9, 0x80000020 ;  /* 0x8000002000097882 */ /* 0x000fe20000000000 */
[----:B------:R-:W-:Y:S02]  /*1570*/  WARPGROUP.DEPBAR.LE gsb0, 0x0 ;  /* 0x00008000000079c5 */ /* 0x000fe40000010000 */
[----:B------:R-:W-:-:S06]  /*1580*/  WARPGROUP.ARRIVE ;  /* 0x00000000000079c5 */ /* 0x000fcc0000000000 */
[----:B------:R-:W-:Y:S03]  /*1590*/  IGMMA.64x192x32.S8.S8 R24, gdesc[UR8], R24, gsb0 ;  /* 0x04e00000081879f1 */ /* 0x000fe60008041018 */
[----:B------:R-:W-:Y:S02]  /*15a0*/  WARPGROUP.DEPBAR.LE gsb0, 0x0 ;  /* 0x00008000000079c5 */ /* 0x000fe40000010000 */
[----:B------:R-:W-:Y:S05]  /*15b0*/  @!P1 BRA `(.L_x_19) ;  /* 0x0000000400109947 */ /* 0x000fea0003800000 */
[----:B------:R-:W-:Y:S02]  /*15c0*/  UIADD3 UR5, UR39, 0x1, URZ ;  /* 0x0000000127057890 */ /* 0x000fe4000fffe03f */
[----:B------:R-:W-:Y:S02]  /*15d0*/  IMAD.U32 R3, RZ, RZ, UR39 ;  /* 0x00000027ff037e24 */ /* 0x000fe4000f8e00ff */
[----:B------:R-:W-:-:S04]  /*15e0*/  UISETP.NE.AND UP0, UPT, UR5, 0x9, UPT ;  /* 0x000000090500788c */ /* 0x000fc8000bf05270 */
[----:B------:R-:W-:Y:S02]  /*15f0*/  USEL UR6, URZ, 0x1, UP0 ;  /* 0x000000013f067887 */ /* 0x000fe40008000000 */
[----:B------:R-:W-:Y:S02]  /*1600*/  USEL UR5, UR5, URZ, UP0 ;  /* 0x0000003f05057287 */ /* 0x000fe40008000000 */
[----:B------:R-:W-:-:S06]  /*1610*/  ULOP3.LUT UR6, UR38, UR6, URZ, 0x3c, !UPT ;  /* 0x0000000626067292 */ /* 0x000fcc000f8e3c3f */
[----:B------:R-:W-:-:S07]  /*1620*/  IMAD.U32 R7, RZ, RZ, UR6 ;  /* 0x00000006ff077e24 */ /* 0x000fce000f8e00ff */
.L_x_26:
[----:B0-----:R-:W-:Y:S05]  /*1630*/  @!P0 BRA `(.L_x_20) ;  /* 0x0000000000048947 */ /* 0x001fea0003800000 */
[----:B------:R-:W-:Y:S01]  /*1640*/  BPT.TRAP 0x1 ;  /* 0x000000040000795c */ /* 0x000fe20000300000 */
.L_x_20:
[----:B------:R-:W0:Y:S01]  /*1650*/  S2UR UR7, SR_CgaCtaId ;  /* 0x00000000000779c3 */ /* 0x000e220000008800 */
[----:B------:R-:W-:Y:S01]  /*1660*/  UMOV UR6, 0x400 ;  /* 0x0000040000067882 */ /* 0x000fe20000000000 */
[----:B-12---:R-:W-:Y:S01]  /*1670*/  IMAD.U32 R5, RZ, RZ, UR5 ;  /* 0x00000005ff057e24 */ /* 0x006fe2000f8e00ff */
[----:B------:R-:W-:Y:S01]  /*1680*/  SHF.L.U32 R4, R7, 0x1f, RZ ;  /* 0x0000001f07047819 */ /* 0x000fe200000006ff */
[----:B0-----:R-:W-:-:S06]  /*1690*/  ULEA UR6, UR7, UR6, 0x18 ;  /* 0x0000000607067291 */ /* 0x001fcc000f8ec03f */
[----:B------:R-:W-:-:S04]  /*16a0*/  IMAD.U32 R6, RZ, RZ, UR6 ;  /* 0x00000006ff067e24 */ /* 0x000fc8000f8e00ff */
[----:B------:R-:W-:-:S04]  /*16b0*/  IMAD R5, R5, 0x8, R6 ;  /* 0x0000000805057824 */ /* 0x000fc800078e0206 */
[----:B------:R0:W1:Y:S01]  /*16c0*/  SYNCS.PHASECHK.TRANS64.TRYWAIT P1, [R5+URZ], R4 ;  /* 0x00000004050075a7 */ /* 0x000062000802017f */
[----:B------:R-:W-:Y:S05]  /*16d0*/  @!P0 BRA `(.L_x_21) ;  /* 0x0000000000048947 */ /* 0x000fea0003800000 */
[----:B------:R-:W-:Y:S01]  /*16e0*/  BPT.TRAP 0x1 ;  /* 0x000000040000795c */ /* 0x000fe20000300000 */
.L_x_21:
[----:B-1----:R-:W-:Y:S05]  /*16f0*/  @P1 BRA `(.L_x_22) ;  /* 0x0000000000081947 */ /* 0x002fea0003800000 */
[----:B------:R-:W1:Y:S02]  /*1700*/  SYNCS.PHASECHK.TRANS64.TRYWAIT P1, [R5+URZ], R4 ;  /* 0x00000004050075a7 */ /* 0x000e64000802017f */
[----:B-1----:R-:W-:Y:S05]  /*1710*/  @!P1 BRA `(.L_x_23) ;  /* 0x000000b800a49947 */ /* 0x002fea0003800000 */
.L_x_22:
[----:B------:R-:W-:Y:S01]  /*1720*/  UIMAD UR6, UR5, 0x300, UR41 ;  /* 0x00000300050678a4 */ /* 0x000fe2000f8e0229 */
[----:B------:R-:W-:Y:S01]  /*1730*/  WARPGROUP.ARRIVE ;  /* 0x00000000000079c5 */ /* 0x000fe20000000000 */
[----:B------:R-:W-:Y:S01]  /*1740*/  UIMAD UR7, UR5, 0x300, UR4 ;  /* 0x00000300050778a4 */ /* 0x000fe2000f8e0204 */
[----:B------:R-:W-:Y:S01]  /*1750*/  UMOV UR9, 0x80000020 ;  /* 0x8000002000097882 */ /* 0x000fe20000000000 */
[----:B------:R-:W-:-:S03]  /*1760*/  UMOV UR11, 0x80000020 ;  /* 0x80000020000b7882 */ /* 0x000fc60000000000 */
[----:B------:R-:W-:Y:S02]  /*1770*/  UMOV UR8, UR6 ;  /* 0x0000000600087c82 */ /* 0x000fe40008000000 */
[----:B------:R-:W-:Y:S02]  /*1780*/  UMOV UR10, UR7 ;  /* 0x00000007000a7c82 */ /* 0x000fe40008000000 */
[----:B------:R-:W-:Y:S01]  /*1790*/  IGMMA.64x192x32.S8.S8 R120, gdesc[UR8], R120, gsb0 ;  /* 0x04e00000087879f1 */ /* 0x000fe20008041078 */
[----:B------:R-:W-:Y:S01]  /*17a0*/  UIADD3 UR8, UR6, 0x200, URZ ;  /* 0x0000020006087890 */ /* 0x000fe2000fffe03f */
[----:B------:R-:W-:Y:S01]  /*17b0*/  UMOV UR9, 0x80000020 ;  /* 0x8000002000097882 */ /* 0x000fe20000000000 */
[----:B------:R-:W-:Y:S02]  /*17c0*/  WARPGROUP.DEPBAR.LE gsb0, 0x0 ;  /* 0x00008000000079c5 */ /* 0x000fe40000010000 */
[----:B------:R-:W-:-:S06]  /*17d0*/  WARPGROUP.ARRIVE ;  /* 0x00000000000079c5 */ /* 0x000fcc0000000000 */
[----:B------:R-:W-:Y:S01]  /*17e0*/  IGMMA.64x192x32.S8.S8 R24, gdesc[UR8], R24, gsb0 ;  /* 0x04e00000081879f1 */ /* 0x000fe20008041018 */
        /* <DEDUP_REMOVED lines=14> */
[----:B------:R-:W-:Y:S01]  /*18d0*/  BPT.TRAP 0x1 ;  /* 0x000000040000795c */ /* 0x000fe20000300000 */
.L_x_24:
[----:B01----:R-:W-:Y:S01]  /*18e0*/  IMAD R4, R3, 0x8, R6 ;  /* 0x0000000803047824 */ /* 0x003fe200078e0206 */
[----:B------:R-:W-:-:S03]  /*18f0*/  ISETP.GT.U32.AND P1, PT, R19, 0x1, PT ;  /* 0x000000011300780c */ /* 0x000fc60003f24070 */
[----:B------:R-:W-:-:S05]  /*1900*/  VIADD R4, R4, 0x48 ;  /* 0x0000004804047836 */ /* 0x000fca0000000000 */
[----:B------:R-:W-:-:S04]  /*1910*/  PRMT R4, RZ, 0x654, R4 ;  /* 0x00000654ff047816 */ /* 0x000fc80000000004 */
[----:B------:R0:W-:Y:S01]  /*1920*/  SYNCS.ARRIVE.TRANS64.RED.A1T0 RZ, [R4+URZ], RZ ;  /* 0x000000ff04ff79a7 */ /* 0x0001e2000810043f */
[----:B------:R-:W-:Y:S05]  /*1930*/  @P1 BRA `(.L_x_25) ;  /* 0x0000000000041947 */ /* 0x000fea0003800000 */
[----:B------:R-:W-:Y:S01]  /*1940*/  BPT.TRAP 0x1 ;  /* 0x000000040000795c */ /* 0x000fe20000300000 */
.L_x_25:
[----:B------:R-:W-:Y:S01]  /*1950*/  UIADD3 UR5, UR5, 0x1, URZ ;  /* 0x0000000105057890 */ /* 0x000fe2000fffe03f */
[C---:B------:R-:W-:Y:S01]  /*1960*/  ISETP.GT.AND P2, PT, R0.reuse, 0x1, PT ;  /* 0x000000010000780c */ /* 0x040fe20003f44270 */
[----:B------:R-:W-:Y:S02]  /*1970*/  VIADD R3, R3, 0x1 ;  /* 0x0000000103037836 */ /* 0x000fe40000000000 */
[----:B------:R-:W-:Y:S01]  /*1980*/  UISETP.NE.AND UP0, UPT, UR5, 0x9, UPT ;  /* 0x000000090500788c */ /* 0x000fe2000bf05270 */
[----:B------:R-:W-:Y:S02]  /*1990*/  VIADD R0, R0, 0xffffffff ;  /* 0xffffffff00007836 */ /* 0x000fe40000000000 */
[C---:B------:R-:W-:Y:S01]  /*19a0*/  ISETP.NE.AND P1, PT, R3.reuse, 0x9, PT ;  /* 0x000000090300780c */ /* 0x040fe20003f25270 */
[----:B------:R-:W-:Y:S02]  /*19b0*/  USEL UR6, URZ, 0x1, UP0 ;  /* 0x000000013f067887 */ /* 0x000fe40008000000 */
[----:B------:R-:W-:Y:S01]  /*19c0*/  USEL UR5, UR5, URZ, UP0 ;  /* 0x0000003f05057287 */ /* 0x000fe20008000000 */
[----:B------:R-:W-:-:S03]  /*19d0*/  SEL R3, R3, RZ, P1 ;  /* 0x000000ff03037207 */ /* 0x000fc60000800000 */
[----:B------:R-:W-:Y:S01]  /*19e0*/  LOP3.LUT R7, R7, UR6, RZ, 0x3c, !PT ;  /* 0x0000000607077c12 */ /* 0x000fe2000f8e3cff */
[----:B------:R-:W-:Y:S07]  /*19f0*/  @P2 BRA `(.L_x_26) ;  /* 0xfffffffc000c2947 */ /* 0x000fee000383ffff */
.L_x_19:
[----:B------:R-:W3:Y:S02]  /*1a00*/  LDC R0, c[0x0][0x28c] ;  /* 0x0000a300ff007b82 */ /* 0x000ee40000000800 */
[----:B---3--:R-:W-:-:S13]  /*1a10*/  ISETP.GE.AND P1, PT, R0, 0x1, PT ;  /* 0x000000010000780c */ /* 0x008fda0003f26270 */
[----:B------:R-:W-:Y:S05]  /*1a20*/  @!P1 BRA `(.L_x_27) ;  /* 0x0000000000409947 */ /* 0x000fea0003800000 */
[----:B------:R-:W-:Y:S05]  /*1a30*/  @!P0 BRA `(.L_x_28) ;  /* 0x0000000000048947 */ /* 0x000fea0003800000 */
[----:B------:R-:W-:Y:S01]  /*1a40*/  BPT.TRAP 0x1 ;  /* 0x000000040000795c */ /* 0x000fe20000300000 */
.L_x_28:
[----:B------:R-:W-:Y:S01]  /*1a50*/  UISETP.LT.AND UP0, UPT, UR40, 0x1, UPT ;  /* 0x000000012800788c */ /* 0x000fe2000bf01270 */
[----:B------:R-:W-:-:S03]  /*1a60*/  ISETP.GT.U32.AND P0, PT, R19, 0x1, PT ;  /* 0x000000011300780c */ /* 0x000fc60003f04070 */
[----:B------:R-:W-:-:S04]  /*1a70*/  USEL UR6, UR40, 0x1, UP0 ;  /* 0x0000000128067887 */ /* 0x000fc80008000000 */
[----:B------:R-:W-:-:S04]  /*1a80*/  UIADD3 UR6, UR39, UR40, -UR6 ;  /* 0x0000002827067290 */ /* 0x000fc8000fffe806 */
[----:B------:R-:W-:-:S04]  /*1a90*/  UIMAD.WIDE.U32 UR4, UR6, 0x38e38e39, URZ ;  /* 0x38e38e39060478a5 */ /* 0x000fc8000f8e003f */
[----:B------:R-:W-:-:S04]  /*1aa0*/  USHF.R.U32.HI UR4, URZ, 0x1, UR5 ;  /* 0x000000013f047899 */ /* 0x000fc80008011605 */
[----:B------:R-:W-:-:S06]  /*1ab0*/  UIMAD UR6, UR4, -0x9, UR6 ;  /* 0xfffffff7040678a4 */ /* 0x000fcc000f8e0206 */
[----:B------:R-:W-:-:S04]  /*1ac0*/  IMAD.U32 R3, RZ, RZ, UR6 ;  /* 0x00000006ff037e24 */ /* 0x000fc8000f8e00ff */
[----:B------:R-:W-:-:S04]  /*1ad0*/  IMAD R0, R3, 0x8, R6 ;  /* 0x0000000803007824 */ /* 0x000fc800078e0206 */
[----:B------:R-:W-:-:S05]  /*1ae0*/  VIADD R0, R0, 0x48 ;  /* 0x0000004800007836 */ /* 0x000fca0000000000 */
[----:B------:R-:W-:-:S04]  /*1af0*/  PRMT R0, RZ, 0x654, R0 ;  /* 0x00000654ff007816 */ /* 0x000fc80000000000 */
[----:B------:R3:W-:Y:S01]  /*1b00*/  SYNCS.ARRIVE.TRANS64.RED.A1T0 RZ, [R0+URZ], RZ ;  /* 0x000000ff00ff79a7 */ /* 0x0007e2000810043f */
[----:B------:R-:W-:Y:S05]  /*1b10*/  @P0 BRA `(.L_x_27) ;  /* 0x0000000000040947 */ /* 0x000fea0003800000 */
[----:B------:R-:W-:Y:S01]  /*1b20*/  BPT.TRAP 0x1 ;  /* 0x000000040000795c */ /* 0x000fe20000300000 */
.L_x_27:
[----:B------:R-:W4:Y:S01]  /*1b30*/  LDL.LU R10, [R1] ;  /* 0x00000000010a7983 */ /* 0x000f220000300800 */
[----:B------:R-:W0:Y:S01]  /*1b40*/  LDC R6, c[0x0][0x288] ;  /* 0x0000a200ff067b82 */ /* 0x000e220000000800 */
[--C-:B---3--:R-:W-:Y:S01]  /*1b50*/  SHF.R.U32.HI R0, RZ, 0x2, R18.reuse ;  /* 0x00000002ff007819 */ /* 0x108fe20000011612 */
[----:B------:R-:W-:Y:S01]  /*1b60*/  IMAD R219, R23, 0xc0, RZ ;  /* 0x000000c017db7824 */ /* 0x000fe200078e02ff */
[----:B-12---:R-:W-:Y:S01]  /*1b70*/  SHF.R.U32.HI R5, RZ, 0x7, R18 ;  /* 0x00000007ff057819 */ /* 0x006fe20000011612 */
[----:B------:R-:W-:Y:S01]  /*1b80*/  UIADD3 UR39, UR40, UR39, URZ ;  /* 0x0000002728277290 */ /* 0x000fe2000fffe03f */
[----:B0-----:R-:W-:Y:S01]  /*1b90*/  LOP3.LUT R4, R18, 0x60, RZ, 0xc0, !PT ;  /* 0x0000006012047812 */ /* 0x001fe200078ec0ff */
[----:B------:R-:W-:Y:S01]  /*1ba0*/  ULDC UR4, c[0x0][0x284] ;  /* 0x0000a10000047ab9 */ /* 0x000fe20000000800 */
[----:B------:R-:W-:Y:S01]  /*1bb0*/  LOP3.LUT R3, R0, 0x7, RZ, 0xc0, !PT ;  /* 0x0000000700037812 */ /* 0x000fe200078ec0ff */
[----:B------:R-:W-:Y:S01]  /*1bc0*/  UISETP.GT.U32.AND UP0, UPT, UR39, 0x8, UPT ;  /* 0x000000082700788c */ /* 0x000fe2000bf04070 */
[----:B------:R-:W-:Y:S01]  /*1bd0*/  LOP3.LUT R0, R5, 0x1, RZ, 0xc0, !PT ;  /* 0x0000000105007812 */ /* 0x000fe200078ec0ff */
[----:B------:R-:W-:Y:S01]  /*1be0*/  UISETP.GE.U32.AND UP1, UPT, UR40, 0x9, UPT ;  /* 0x000000092800788c */ /* 0x000fe2000bf26070 */
[----:B------:R-:W-:Y:S01]  /*1bf0*/  SHF.R.U32.HI R4, RZ, 0x1, R4 ;  /* 0x00000001ff047819 */ /* 0x000fe20000011604 */
[----:B------:R-:W-:Y:S01]  /*1c00*/  UISETP.LT.U32.AND UP0, UPT, UR40, 0x9, UP0 ;  /* 0x000000092800788c */ /* 0x000fe20008701070 */
[----:B------:R-:W-:Y:S01]  /*1c10*/  SHF.R.S32.HI R23, RZ, 0x1f, R22 ;  /* 0x0000001fff177819 */ /* 0x000fe20000011416 */
[----:B------:R-:W-:Y:S01]  /*1c20*/  IMAD.SHL.U32 R8, R0, 0x40, RZ ;  /* 0x0000004000087824 */ /* 0x000fe200078e00ff */
[-CC-:B------:R-:W-:Y:S01]  /*1c30*/  IADD3 R5, RZ, -R4.reuse, -R3.reuse ;  /* 0x80000004ff057210 */ /* 0x180fe20007ffe803 */
[----:B------:R-:W-:Y:S01]  /*1c40*/  USEL UR6, URZ, 0x1, !UP0 ;  /* 0x000000013f067887 */ /* 0x000fe2000c000000 */
[----:B------:R-:W-:Y:S01]  /*1c50*/  IMAD.MOV.U32 R221, RZ, RZ, RZ ;  /* 0x000000ffffdd7224 */ /* 0x000fe200078e00ff */
[----:B------:R-:W-:Y:S01]  /*1c60*/  ULDC.64 UR8, c[0x0][0x5d0] ;  /* 0x0001740000087ab9 */ /* 0x000fe20000000a00 */
[----:B------:R-:W-:Y:S01]  /*1c70*/  LOP3.LUT R3, R8, 0x40, R3, 0xe2, !PT ;  /* 0x0000004008037812 */ /* 0x000fe200078ee203 */
[----:B------:R-:W-:Y:S01]  /*1c80*/  IMAD R5, R0, -0x40, R5 ;  /* 0xffffffc000057824 */ /* 0x000fe200078e0205 */
[----:B------:R-:W-:Y:S01]  /*1c90*/  ULOP3.LUT UR38, UR38, UR6, URZ, 0x3c, !UPT ;  /* 0x0000000626267292 */ /* 0x000fe2000f8e3c3f */
[----:B------:R-:W-:Y:S01]  /*1ca0*/  IMAD R7, R23, UR8, RZ ;  /* 0x0000000817077c24 */ /* 0x000fe2000f8e02ff */
[----:B------:R-:W-:Y:S01]  /*1cb0*/  LOP3.LUT R220, R3, R4, RZ, 0xfc, !PT ;  /* 0x0000000403dc7212 */ /* 0x000fe200078efcff */
[----:B------:R-:W-:Y:S01]  /*1cc0*/  IMAD.SHL.U32 R4, R18, 0x2, RZ ;  /* 0x0000000212047824 */ /* 0x000fe200078e00ff */
[----:B------:R-:W-:Y:S01]  /*1cd0*/  ISETP.GE.AND P0, PT, R219, R6, PT ;  /* 0x00000006db00720c */ /* 0x000fe20003f06270 */
[----:B------:R-:W-:-:S03]  /*1ce0*/  IMAD R7, R22, UR9, R7 ;  /* 0x0000000916077c24 */ /* 0x000fc6000f8e0207 */
[----:B------:R-:W-:Y:S01]  /*1cf0*/  LOP3.LUT R4, R219, 0x6, R4, 0xf8, !PT ;  /* 0x00000006db047812 */ /* 0x000fe200078ef804 */
[C---:B----4-:R-:W-:Y:S02]  /*1d00*/  IMAD R0, R10.reuse, 0xc0, RZ ;  /* 0x000000c00a007824 */ /* 0x050fe400078e02ff */
[----:B------:R-:W-:-:S03]  /*1d10*/  IMAD.WIDE R220, R10, 0xc0, R220 ;  /* 0x000000c00adc7825 */ /* 0x000fc600078e02dc */
[C---:B------:R-:W-:Y:S02]  /*1d20*/  ISETP.GE.OR P0, PT, R0.reuse, UR4, P0 ;  /* 0x0000000400007c0c */ /* 0x040fe40008706670 */
[----:B------:R-:W-:Y:S01]  /*1d30*/  IADD3 R3, -R0, UR4, R5 ;  /* 0x0000000400037c10 */ /* 0x000fe2000fffe105 */
[----:B------:R-:W-:Y:S01]  /*1d40*/  UIMAD.WIDE.U32 UR4, UR39, 0x38e38e39, URZ ;  /* 0x38e38e39270478a5 */ /* 0x000fe2000f8e003f */
[----:B------:R-:W-:Y:S02]  /*1d50*/  LOP3.LUT R0, R18, 0x3, RZ, 0xc0, !PT ;  /* 0x0000000312007812 */ /* 0x000fe400078ec0ff */
[----:B------:R-:W-:Y:S01]  /*1d60*/  SHF.R.S32.HI R5, RZ, 0x1f, R4 ;  /* 0x0000001fff057819 */ /* 0x000fe20000011404 */
[----:B------:R-:W-:Y:S02]  /*1d70*/  USHF.R.U32.HI UR4, URZ, 0x1, UR5 ;  /* 0x000000013f047899 */ /* 0x000fe40008011605 */
[----:B------:R-:W-:Y:S02]  /*1d80*/  IMAD R0, R0, -0x2, R6 ;  /* 0xfffffffe00007824 */ /* 0x000fe400078e0206 */
[----:B------:R-:W-:Y:S01]  /*1d90*/  IMAD.WIDE.U32 R8, R22, UR8, R4 ;  /* 0x0000000816087c25 */ /* 0x000fe2000f8e0004 */
[----:B------:R-:W-:-:S02]  /*1da0*/  UIMAD UR39, UR4, -0x9, UR39 ;  /* 0xfffffff7042778a4 */ /* 0x000fc4000f8e0227 */
[----:B------:R-:W-:Y:S01]  /*1db0*/  @UP1 ULOP3.LUT UR38, UR38, 0x1, UR4, 0x78, !UPT ;  /* 0x0000000126261892 */ /* 0x000fe2000f8e7804 */
[----:B------:R-:W-:Y:S02]  /*1dc0*/  IMAD.IADD R219, R0, 0x1, -R219 ;  /* 0x0000000100db7824 */ /* 0x000fe400078e0adb */
[----:B------:R-:W-:Y:S02]  /*1dd0*/  IMAD.IADD R9, R9, 0x1, R7 ;  /* 0x0000000109097824 */ /* 0x000fe400078e0207 */
[----:B------:R-:W-:Y:S01]  /*1de0*/  IMAD.MOV.U32 R0, RZ, RZ, -0x1 ;  /* 0xffffffffff007424 */ /* 0x000fe200078e00ff */
[----:B------:R-:W-:Y:S06]  /*1df0*/  @P0 BRA `(.L_x_29) ;  /* 0x0000009000f40947 */ /* 0x000fec0003800000 */
[----:B------:R-:W0:Y:S01]  /*1e00*/  LDC.64 R6, c[0x0][0x5c8] ;  /* 0x00017200ff067b82 */ /* 0x000e220000000a00 */
[----:B------:R-:W-:Y:S01]  /*1e10*/  ULDC.64 UR4, c[0x0][0x5c0] ;  /* 0x0001700000047ab9 */ /* 0x000fe20000000a00 */
[----:B------:R-:W-:Y:S01]  /*1e20*/  BSSY B0, `(.L_x_29) ;  /* 0x000093a000007945 */ /* 0x000fe20003800000 */
[-C--:B0-----:R-:W-:Y:S02]  /*1e30*/  IMAD R10, R221, R6.reuse, RZ ;  /* 0x00000006dd0a7224 */ /* 0x081fe400078e02ff */
[----:B------:R-:W-:-:S04]  /*1e40*/  IMAD.WIDE.U32 R8, R220, R6, R8 ;  /* 0x00000006dc087225 */ /* 0x000fc800078e0008 */
[----:B------:R-:W-:Y:S01]  /*1e50*/  IMAD R11, R220, R7, R10 ;  /* 0x00000007dc0b7224 */ /* 0x000fe200078e020a */
[----:B------:R-:W-:-:S03]  /*1e60*/  IADD3 R20, P0, R8, UR4, RZ ;  /* 0x0000000408147c10 */ /* 0x000fc6000ff1e0ff */
[----:B------:R-:W-:Y:S01]  /*1e70*/  IMAD.IADD R11, R9, 0x1, R11 ;  /* 0x00000001090b7824 */ /* 0x000fe200078e020b */
[----:B------:R-:W-:-:S04]  /*1e80*/  SHF.L.U64.HI R9, R6, 0x3, R7 ;  /* 0x0000000306097819 */ /* 0x000fc80000010207 */
[----:B------:R-:W-:Y:S01]  /*1e90*/  IADD3.X R21, R11, UR5, RZ, P0, !PT ;  /* 0x000000050b157c10 */ /* 0x000fe200087fe4ff */
[C---:B------:R-:W-:Y:S01]  /*1ea0*/  IMAD.SHL.U32 R11, R6.reuse, 0x8, RZ ;  /* 0x00000008060b7824 */ /* 0x040fe200078e00ff */
[----:B------:R-:W-:-:S04]  /*1eb0*/  LEA R14, P0, R6, R20, 0x7 ;  /* 0x00000014060e7211 */ /* 0x000fc800078038ff */
[----:B------:R-:W-:Y:S02]  /*1ec0*/  LEA.HI.X R15, R6, R21, R7, 0x7, P0 ;  /* 0x00000015060f7211 */ /* 0x000fe400000f3c07 */
[----:B-----5:R-:W-:Y:S02]  /*1ed0*/  ISETP.NE.AND P0, PT, R216, RZ, PT ;  /* 0x000000ffd800720c */ /* 0x020fe40003f05270 */
[C---:B------:R-:W-:Y:S02]  /*1ee0*/  IADD3 R12, P1, R11.reuse, R20, RZ ;  /* 0x000000140b0c7210 */ /* 0x040fe40007f3e0ff */
[----:B------:R-:W-:-:S03]  /*1ef0*/  IADD3 R10, P2, R11, R14, RZ ;  /* 0x0000000e0b0a7210 */ /* 0x000fc60007f5e0ff */
[C---:B------:R-:W-:Y:S02]  /*1f00*/  IMAD.X R13, R9.reuse, 0x1, R21, P1 ;  /* 0x00000001090d7824 */ /* 0x040fe400008e0615 */
[----:B------:R-:W-:-:S04]  /*1f10*/  IMAD.X R11, R9, 0x1, R15, P2 ;  /* 0x00000001090b7824 */ /* 0x000fc800010e060f */
[----:B------:R-:W-:Y:S05]  /*1f20*/  @!P0 BRA `(.L_x_30) ;  /* 0x0000006c00948947 */ /* 0x000fea0003800000 */
[----:B------:R-:W0:Y:S01]  /*1f30*/  LDC.64 R8, c[0x0][0x5b0] ;  /* 0x00016c00ff087b82 */ /* 0x000e220000000a00 */
[----:B------:R-:W-:Y:S01]  /*1f40*/  ULDC.64 UR4, c[0x0][0x5b8] ;  /* 0x00016e0000047ab9 */ /* 0x000fe20000000a00 */
[----:B------:R-:W-:Y:S01]  /*1f50*/  ISETP.GE.AND P0, PT, R3, 0x1, PT ;  /* 0x000000010300780c */ /* 0x000fe20003f06270 */
[----:B------:R-:W-:Y:S01]  /*1f60*/  IMAD R23, R23, UR4, RZ ;  /* 0x0000000417177c24 */ /* 0x000fe2000f8e02ff */
[----:B------:R-:W-:Y:S01]  /*1f70*/  BSSY B1, `(.L_x_31) ;  /* 0x000000e000017945 */ /* 0x000fe20003800000 */
[C---:B------:R-:W-:Y:S01]  /*1f80*/  IMAD.WIDE.U32 R4, R22.reuse, UR4, R4 ;  /* 0x0000000416047c25 */ /* 0x040fe2000f8e0004 */
[----:B------:R-:W-:Y:S02]  /*1f90*/  ISETP.LT.OR P2, PT, R219, 0x1, !P0 ;  /* 0x00000001db00780c */ /* 0x000fe40004741670 */
[----:B------:R-:W1:Y:S01]  /*1fa0*/  LDC.64 R6, c[0x0][0x5a8] ;  /* 0x00016a00ff067b82 */ /* 0x000e620000000a00 */
[----:B------:R-:W-:Y:S02]  /*1fb0*/  IMAD R23, R22, UR5, R23 ;  /* 0x0000000516177c24 */ /* 0x000fe4000f8e0217 */
[----:B------:R-:W-:-:S02]  /*1fc0*/  IMAD.MOV.U32 R222, RZ, RZ, R4 ;  /* 0x000000ffffde7224 */ /* 0x000fc400078e0004 */
[----:B------:R-:W-:Y:S02]  /*1fd0*/  IMAD.IADD R223, R5, 0x1, R23 ;  /* 0x0000000105df7824 */ /* 0x000fe400078e0217 */
[-C--:B0-----:R-:W-:Y:S02]  /*1fe0*/  IMAD R227, R221, R8.reuse, RZ ;  /* 0x00000008dde37224 */ /* 0x081fe400078e02ff */
[----:B------:R-:W-:-:S04]  /*1ff0*/  IMAD.WIDE.U32 R22, R220, R8, R222 ;  /* 0x00000008dc167225 */ /* 0x000fc800078e00de */
[----:B------:R-:W-:Y:S01]  /*2000*/  IMAD R227, R220, R9, R227 ;  /* 0x00000009dce37224 */ /* 0x000fe200078e02e3 */
[----:B-1----:R-:W-:-:S04]  /*2010*/  IADD3 R22, P1, R22, R6, RZ ;  /* 0x0000000616167210 */ /* 0x002fc80007f3e0ff */
[----:B------:R-:W-:Y:S01]  /*2020*/  IADD3.X R23, R7, R23, R227, P1, !PT ;  /* 0x0000001707177210 */ /* 0x000fe20000ffe4e3 */
[----:B------:R-:W-:Y:S08]  /*2030*/  @P2 BRA `(.L_x_32) ;  /* 0x0000000000042947 */ /* 0x000ff00003800000 */
[----:B------:R0:W5:Y:S02]  /*2040*/  LDG.E.U8 R218, desc[UR36][R22.64] ;  /* 0x0000002416da7981 */ /* 0x000164000c1e1100 */
.L_x_32:
[----:B------:R-:W-:Y:S05]  /*2050*/  BSYNC B1 ;  /* 0x0000000000017941 */ /* 0x000fea0003800000 */
.L_x_31:
[----:B-----5:R-:W-:Y:S01]  /*2060*/  LOP3.LUT R224, R218, 0xffff, RZ, 0xc0, !PT ;  /* 0x0000ffffdae07812 */ /* 0x020fe200078ec0ff */
[----:B------:R-:W-:Y:S01]  /*2070*/  BSSY B1, `(.L_x_33) ;  /* 0x000000a000017945 */ /* 0x000fe20003800000 */
[----:B------:R-:W-:Y:S02]  /*2080*/  ISETP.LT.OR P1, PT, R219, 0x2, !P0 ;  /* 0x00000002db00780c */ /* 0x000fe40004721670 */
[----:B------:R-:W-:-:S05]  /*2090*/  PRMT R225, R224, 0x8880, RZ ;  /* 0x00008880e0e17816 */ /* 0x000fca00000000ff */
[----:B------:R-:W-:-:S04]  /*20a0*/  IMAD R226, R225, R216, RZ ;  /* 0x000000d8e1e27224 */ /* 0x000fc800078e02ff */
[----:B------:R-:W-:-:S05]  /*20b0*/  @!P2 IMAD R225, R120, R217, R226 ;  /* 0x000000d978e1a224 */ /* 0x000fca00078e02e2 */
[----:B------:R1:W-:Y:S01]  /*20c0*/  @!P2 STG.E.U8 desc[UR36][R20.64], R225 ;  /* 0x000000e11400a986 */ /* 0x0003e2000c101124 */
[----:B------:R-:W-:Y:S05]  /*20d0*/  @P1 BRA `(.L_x_34) ;  /* 0x00000000000c1947 */ /* 0x000fea0003800000 */
[----:B------:R-:W1:Y:S02]  /*20e0*/  LDG.E.U8 R218, desc[UR36][R22.64+0x1] ;  /* 0x0000012416da7981 */ /* 0x000e64000c1e1100 */
[----:B-1----:R-:W-:-:S05]  /*20f0*/  PRMT R225, R218, 0x8880, RZ ;  /* 0x00008880dae17816 */ /* 0x002fca00000000ff */
[----:B------:R-:W-:-:S07]  /*2100*/  IMAD R226, R225, R216, RZ ;  /* 0x000000d8e1e27224 */ /* 0x000fce00078e02ff */
.L_x_34:
[----:B------:R-:W-:Y:S05]  /*2110*/  BSYNC B1 ;  /* 0x0000000000017941 */ /* 0x000fea0003800000 */
.L_x_33:
[----:B------:R-:W-:Y:S01]  /*2120*/  @!P1 IMAD R229, R121, R217, R226 ;  /* 0x000000d979e59224 */ /* 0x000fe200078e02e2 */
[C---:B-1----:R-:W-:Y:S01]  /*2130*/  SHF.L.U64.HI R225, R8.reuse, 0x3, R9 ;  /* 0x0000000308e17819 */ /* 0x042fe20000010209 */
[----:B------:R-:W-:Y:S01]  /*2140*/  IMAD.SHL.U32 R224, R8, 0x8, RZ ;  /* 0x0000000808e07824 */ /* 0x000fe200078e00ff */
[----:B------:R-:W-:Y:S02]  /*2150*/  BSSY B1, `(.L_x_35) ;  /* 0x000000c000017945 */ /* 0x000fe40003800000 */
[----:B------:R1:W-:Y:S01]  /*2160*/  @!P1 STG.E.U8 desc[UR36][R20.64+0x1], R229 ;  /* 0x000001e514009986 */ /* 0x0003e2000c101124 */
[----:B------:R-:W-:Y:S01]  /*2170*/  ISETP.GE.AND P1, PT, R3, 0x9, PT ;  /* 0x000000090300780c */ /* 0x000fe20003f26270 */
[----:B------:R-:W-:-:S03]  /*2180*/  IMAD.WIDE.U32 R120, R220, R8, R224 ;  /* 0x00000008dc787225 */ /* 0x000fc600078e00e0 */
[----:B------:R-:W-:Y:S01]  /*2190*/  ISETP.LT.OR P4, PT, R219, 0x1, !P1 ;  /* 0x00000001db00780c */ /* 0x000fe20004f81670 */
[----:B------:R-:W-:Y:S01]  /*21a0*/  IMAD.IADD R227, R227, 0x1, R121 ;  /* 0x00000001e3e37824 */ /* 0x000fe200078e0279 */
[----:B------:R-:W-:-:S04]  /*21b0*/  IADD3 R120, P2, P3, R4, R6, R120 ;  /* 0x0000000604787210 */ /* 0x000fc80007b5e078 */
[----:B------:R-:W-:-:S07]  /*21c0*/  IADD3.X R121, R223, R7, R227, P2, P3 ;  /* 0x00000007df797210 */ /* 0x000fce00017e64e3 */
[----:B-1----:R-:W-:Y:S05]  /*21d0*/  @P4 BRA `(.L_x_36) ;  /* 0x00000000000c4947 */ /* 0x002fea0003800000 */
[----:B------:R-:W2:Y:S02]  /*21e0*/  LDG.E.U8 R218, desc[UR36][R120.64] ;  /* 0x0000002478da7981 */ /* 0x000ea4000c1e1100 */
[----:B--2---:R-:W-:-:S05]  /*21f0*/  PRMT R227, R218, 0x8880, RZ ;  /* 0x00008880dae37816 */ /* 0x004fca00000000ff */
[----:B------:R-:W-:-:S07]  /*2200*/  IMAD R226, R227, R216, RZ ;  /* 0x000000d8e3e27224 */ /* 0x000fce00078e02ff */
.L_x_36:
[----:B------:R-:W-:Y:S05]  /*2210*/  BSYNC B1 ;  /* 0x0000000000017941 */ /* 0x000fea0003800000 */
.L_x_35:
[C---:B------:R-:W-:Y:S01]  /*2220*/  ISETP.LT.OR P2, PT, R219.reuse, 0x2, !P1 ;  /* 0x00000002db00780c */ /* 0x040fe20004f41670 */
[----:B------:R-:W-:Y:S01]  /*2230*/  @!P4 IMAD R227, R122, R217, R226 ;  /* 0x000000d97ae3c224 */ /* 0x000fe200078e02e2 */
[----:B------:R-:W-:Y:S01]  /*2240*/  BSSY B1, `(.L_x_37) ;  /* 0x0000009000017945 */ /* 0x000fe20003800000 */
[C---:B------:R-:W-:Y:S02]  /*2250*/  ISETP.LT.OR P3, PT, R219.reuse, 0x9, !P0 ;  /* 0x00000009db00780c */ /* 0x040fe40004761670 */
[C---:B------:R-:W-:Y:S01]  /*2260*/  ISETP.LT.OR P5, PT, R219.reuse, 0x9, !P1 ;  /* 0x00000009db00780c */ /* 0x040fe20004fa1670 */
[----:B------:R1:W-:Y:S01]  /*2270*/  @!P4 STG.E.U8 desc[UR36][R12.64], R227 ;  /* 0x000000e30c00c986 */ /* 0x0003e2000c101124 */
[----:B------:R-:W-:-:S06]  /*2280*/  ISETP.LT.OR P4, PT, R219, 0xa, !P0 ;  /* 0x0000000adb00780c */ /* 0x000fcc0004781670 */
[----:B------:R-:W-:Y:S07]  /*2290*/  @P2 BRA `(.L_x_38) ;  /* 0x00000000000c2947 */ /* 0x000fee0003800000 */
[----:B------:R-:W1:Y:S02]  /*22a0*/  LDG.E.U8 R218, desc[UR36][R120.64+0x1] ;  /* 0x0000012478da7981 */ /* 0x000e64000c1e1100 */
[----:B-1----:R-:W-:-:S05]  /*22b0*/  PRMT R227, R218, 0x8880, RZ ;  /* 0x00008880dae37816 */ /* 0x002fca00000000ff */
[----:B------:R-:W-:-:S07]  /*22c0*/  IMAD R226, R227, R216, RZ ;  /* 0x000000d8e3e27224 */ /* 0x000fce00078e02ff */
.L_x_38:
[----:B------:R-:W-:Y:S05]  /*22d0*/  BSYNC B1 ;  /* 0x0000000000017941 */ /* 0x000fea0003800000 */
.L_x_37:
[----:B------:R-:W-:Y:S01]  /*22e0*/  @!P2 IMAD R123, R123, R217, R226 ;  /* 0x000000d97b7ba224 */ /* 0x000fe200078e02e2 */
[----:B------:R-:W-:Y:S04]  /*22f0*/  BSSY B1, `(.L_x_39) ;  /* 0x0000006000017945 */ /* 0x000fe80003800000 */
[----:B------:R2:W-:Y:S01]  /*2300*/  @!P2 STG.E.U8 desc[UR36][R12.64+0x1], R123 ;  /* 0x0000017b0c00a986 */ /* 0x0005e2000c101124 */
[----:B------:R-:W-:Y:S05]  /*2310*/  @P3 BRA `(.L_x_40) ;  /* 0x00000000000c3947 */ /* 0x000fea0003800000 */
[----:B------:R-:W2:Y:S02]  /*2320*/  LDG.E.U8 R218, desc[UR36][R22.64+0x8] ;  /* 0x0000082416da7981 */ /* 0x000ea4000c1e1100 */
[----:B--2---:R-:W-:-:S05]  /*2330*/  PRMT R123, R218, 0x8880, RZ ;  /* 0x00008880da7b7816 */ /* 0x004fca00000000ff */
[----:B------:R-:W-:-:S07]  /*2340*/  IMAD R226, R123, R216, RZ ;  /* 0x000000d87be27224 */ /* 0x000fce00078e02ff */
.L_x_40:
[----:B------:R-:W-:Y:S05]  /*2350*/  BSYNC B1 ;  /* 0x0000000000017941 */ /* 0x000fea0003800000 */
.L_x_39:
[----:B--2---:R-:W-:Y:S01]  /*2360*/  @!P3 IMAD R123, R124, R217, R226 ;  /* 0x000000d97c7bb224 */ /* 0x004fe200078e02e2 */
[----:B------:R-:W-:Y:S04]  /*2370*/  BSSY B1, `(.L_x_41) ;  /* 0x0000006000017945 */ /* 0x000fe80003800000 */
[----:B------:R2:W-:Y:S01]  /*2380*/  @!P3 STG.E.U8 desc[UR36][R20.64+0x8], R123 ;  /* 0x0000087b1400b986 */ /* 0x0005e2000c101124 */
[----:B------:R-:W-:Y:S05]  /*2390*/  @P4 BRA `(.L_x_42) ;  /* 0x00000000000c4947 */ /* 0x000fea0003800000 */
[----:B------:R-:W2:Y:S02]  /*23a0*/  LDG.E.U8 R218, desc[UR36][R22.64+0x9] ;  /* 0x0000092416da7981 */ /* 0x000ea4000c1e1100 */
[----:B--2---:R-:W-:-:S05]  /*23b0*/  PRMT R123, R218, 0x8880, RZ ;  /* 0x00008880da7b7816 */ /* 0x004fca00000000ff */
[----:B------:R-:W-:-:S07]  /*23c0*/  IMAD R226, R123, R216, RZ ;  /* 0x000000d87be27224 */ /* 0x000fce00078e02ff */
.L_x_42:
[----:B------:R-:W-:Y:S05]  /*23d0*/  BSYNC B1 ;  /* 0x0000000000017941 */ /* 0x000fea0003800000 */
.L_x_41:
[----:B------:R-:W-:Y:S01]  /*23e0*/  @!P4 IMAD R125, R125, R217, R226 ;  /* 0x000000d97d7dc224 */ /* 0x000fe200078e02e2 */
[----:B------:R-:W-:Y:S04]  /*23f0*/  BSSY B1, `(.L_x_43) ;  /* 0x0000006000017945 */ /* 0x000fe80003800000 */
[----:B------:R3:W-:Y:S01]  /*2400*/  @!P4 STG.E.U8 desc[UR36][R20.64+0x9], R125 ;  /* 0x0000097d1400c986 */ /* 0x0007e2000c101124 */
[----:B------:R-:W-:Y:S05]  /*2410*/  @P5 BRA `(.L_x_44) ;  /* 0x00000000000c5947 */ /* 0x000fea0003800000 */
[----:B------:R-:W2:Y:S02]  /*2420*/  LDG.E.U8 R218, desc[UR36][R120.64+0x8] ;  /* 0x0000082478da7981 */ /* 0x000ea4000c1e1100 */
[----:B--2---:R-:W-:-:S05]  /*2430*/  PRMT R123, R218, 0x8880, RZ ;  /* 0x00008880da7b7816 */ /* 0x004fca00000000ff */
[----:B------:R-:W-:-:S07]  /*2440*/  IMAD R226, R123, R216, RZ ;  /* 0x000000d87be27224 */ /* 0x000fce00078e02ff */
.L_x_44:
[----:B------:R-:W-:Y:S05]  /*2450*/  BSYNC B1 ;  /* 0x0000000000017941 */ /* 0x000fea0003800000 */
.L_x_43:
[C---:B------:R-:W-:Y:S01]  /*2460*/  ISETP.LT.OR P2, PT, R219.reuse, 0xa, !P1 ;  /* 0x0000000adb00780c */ /* 0x040fe20004f41670 */
[----:B--2---:R-:W-:Y:S01]  /*2470*/  @!P5 IMAD R123, R126, R217, R226 ;  /* 0x000000d97e7bd224 */ /* 0x004fe200078e02e2 */
[----:B------:R-:W-:Y:S01]  /*2480*/  BSSY B1, `(.L_x_45) ;  /* 0x0000009000017945 */ /* 0x000fe20003800000 */
[C---:B------:R-:W-:Y:S02]  /*2490*/  ISETP.LT.OR P3, PT, R219.reuse, 0x11, !P0 ;  /* 0x00000011db00780c */ /* 0x040fe40004761670 */
[C---:B------:R-:W-:Y:S01]  /*24a0*/  ISETP.LT.OR P4, PT, R219.reuse, 0x12, !P0 ;  /* 0x00000012db00780c */ /* 0x040fe20004781670 */
[----:B------:R2:W-:Y:S01]  /*24b0*/  @!P5 STG.E.U8 desc[UR36][R12.64+0x8], R123 ;  /* 0x0000087b0c00d986 */ /* 0x0005e2000c101124 */
[----:B------:R-:W-:-:S06]  /*24c0*/  ISETP.LT.OR P5, PT, R219, 0x11, !P1 ;  /* 0x00000011db00780c */ /* 0x000fcc0004fa1670 */
[----:B------:R-:W-:Y:S07]  /*24d0*/  @P2 BRA `(.L_x_46) ;  /* 0x00000000000c2947 */ /* 0x000fee0003800000 */
[----:B------:R-:W2:Y:S02]  /*24e0*/  LDG.E.U8 R218, desc[UR36][R120.64+0x9] ;  /* 0x0000092478da7981 */ /* 0x000ea4000c1e1100 */
[----:B--2---:R-:W-:-:S05]  /*24f0*/  PRMT R123, R218, 0x8880, RZ ;  /* 0x00008880da7b7816 */ /* 0x004fca00000000ff */
[----:B------:R-:W-:-:S07]  /*2500*/  IMAD R226, R123, R216, RZ ;  /* 0x000000d87be27224 */ /* 0x000fce00078e02ff */
.L_x_46:
[----:B------:R-:W-:Y:S05]  /*2510*/  BSYNC B1 ;  /* 0x0000000000017941 */ /* 0x000fea0003800000 */
.L_x_45:
[----:B------:R-:W-:Y:S01]  /*2520*/  @!P2 IMAD R127, R127, R217, R226 ;  /* 0x000000d97f7fa224 */ /* 0x000fe200078e02e2 */
[----:B------:R-:W-:Y:S04]  /*2530*/  BSSY B1, `(.L_x_47) ;  /* 0x0000006000017945 */ /* 0x000fe80003800000 */
[----:B------:R4:W-:Y:S01]  /*2540*/  @!P2 STG.E.U8 desc[UR36][R12.64+0x9], R127 ;  /* 0x0000097f0c00a986 */ /* 0x0009e2000c101124 */
[----:B------:R-:W-:Y:S05]  /*2550*/  @P3 BRA `(.L_x_48) ;  /* 0x00000000000c3947 */ /* 0x000fea0003800000 */
[----:B------:R-:W2:Y:S02]  /*2560*/  LDG.E.U8 R218, desc[UR36][R22.64+0x10] ;  /* 0x0000102416da7981 */ /* 0x000ea4000c1e1100 */
[----:B--2---:R-:W-:-:S05]  /*2570*/  PRMT R123, R218, 0x8880, RZ ;  /* 0x00008880da7b7816 */ /* 0x004fca00000000ff */
[----:B------:R-:W-:-:S07]  /*2580*/  IMAD R226, R123, R216, RZ ;  /* 0x000000d87be27224 */ /* 0x000fce00078e02ff */
.L_x_48:
[----:B------:R-:W-:Y:S05]  /*2590*/  BSYNC B1 ;  /* 0x0000000000017941 */ /* 0x000fea0003800000 */
.L_x_47:
[----:B--2---:R-:W-:Y:S01]  /*25a0*/  @!P3 IMAD R123, R128, R217, R226 ;  /* 0x000000d9807bb224 */ /* 0x004fe200078e02e2 */
[----:B------:R-:W-:Y:S04]  /*25b0*/  BSSY B1, `(.L_x_49) ;  /* 0x0000006000017945 */ /* 0x000fe80003800000 */
[----:B------:R2:W-:Y:S01]  /*25c0*/  @!P3 STG.E.U8 desc[UR36][R20.64+0x10], R123 ;  /* 0x0000107b1400b986 */ /* 0x0005e2000c101124 */
[----:B------:R-:W-:Y:S05]  /*25d0*/  @P4 BRA `(.L_x_50) ;  /* 0x00000000000c4947 */ /* 0x000fea0003800000 */
[----:B------:R-:W2:Y:S02]  /*25e0*/  LDG.E.U8 R218, desc[UR36][R22.64+0x11] ;  /* 0x0000112416da7981 */ /* 0x000ea4000c1e1100 */
[----:B--2---:R-:W-:-:S05]  /*25f0*/  PRMT R123, R218, 0x8880, RZ ;  /* 0x00008880da7b7816 */ /* 0x004fca00000000ff */
[----:B------:R-:W-:-:S07]  /*2600*/  IMAD R226, R123, R216, RZ ;  /* 0x000000d87be27224 */ /* 0x000fce00078e02ff */
.L_x_50:
[----:B------:R-:W-:Y:S05]  /*2610*/  BSYNC B1 ;  /* 0x0000000000017941 */ /* 0x000fea0003800000 */
.L_x_49:
[----:B------:R-:W-:Y:S01]  /*2620*/  @!P4 IMAD R129, R129, R217, R226 ;  /* 0x000000d98181c224 */ /* 0x000fe200078e02e2 */
[----:B------:R-:W-:Y:S04]  /*2630*/  BSSY B1, `(.L_x_51) ;  /* 0x0000006000017945 */ /* 0x000fe80003800000 */
[----:B------:R0:W-:Y:S01]  /*2640*/  @!P4 STG.E.U8 desc[UR36][R20.64+0x11], R129 ;  /* 0x000011811400c986 */ /* 0x0001e2000c101124 */
[----:B------:R-:W-:Y:S05]  /*2650*/  @P5 BRA `(.L_x_52) ;  /* 0x00000000000c5947 */ /* 0x000fea0003800000 */
[----:B------:R-:W2:Y:S02]  /*2660*/  LDG.E.U8 R218, desc[UR36][R120.64+0x10] ;  /* 0x0000102478da7981 */ /* 0x000ea4000c1e1100 */
[----:B--2---:R-:W-:-:S05]  /*2670*/  PRMT R123, R218, 0x8880, RZ ;  /* 0x00008880da7b7816 */ /* 0x004fca00000000ff */
[----:B------:R-:W-:-:S07]  /*2680*/  IMAD R226, R123, R216, RZ ;  /* 0x000000d87be27224 */ /* 0x000fce00078e02ff */
.L_x_52:
[----:B------:R-:W-:Y:S05]  /*2690*/  BSYNC B1 ;  /* 0x0000000000017941 */ /* 0x000fea0003800000 */
.L_x_51:
        /* <DEDUP_REMOVED lines=11> */
.L_x_54:
[----:B------:R-:W-:Y:S05]  /*2750*/  BSYNC B1 ;  /* 0x0000000000017941 */ /* 0x000fea0003800000 */
.L_x_53:
[----:B------:R-:W-:Y:S01]  /*2760*/  @!P2 IMAD R131, R131, R217, R226 ;  /* 0x000000d98383a224 */ /* 0x000fe200078e02e2 */
[----:B------:R-:W-:Y:S04]  /*2770*/  BSSY B1, `(.L_x_55) ;  /* 0x0000006000017945 */ /* 0x000fe80003800000 */
[----:B------:R0:W-:Y:S01]  /*2780*/  @!P2 STG.E.U8 desc[UR36][R12.64+0x11], R131 ;  /* 0x000011830c00a986 */ /* 0x0001e2000c101124 */
[----:B------:R-:W-:Y:S05]  /*2790*/  @P3 BRA `(.L_x_56) ;  /* 0x00000000000c3947 */ /* 0x000fea0003800000 */
[----:B------:R-:W2:Y:S02]  /*27a0*/  LDG.E.U8 R218, desc[UR36][R22.64+0x18] ;  /* 0x0000182416da7981 */ /* 0x000ea4000c1e1100 */
[----:B--2---:R-:W-:-:S05]  /*27b0*/  PRMT R123, R218, 0x8880, RZ ;  /* 0x00008880da7b7816 */ /* 0x004fca00000000ff */
[----:B------:R-:W-:-:S07]  /*27c0*/  IMAD R226, R123, R216, RZ ;  /* 0x000000d87be27224 */ /* 0x000fce00078e02ff */
.L_x_56:
[----:B------:R-:W-:Y:S05]  /*27d0*/  BSYNC B1 ;  /* 0x0000000000017941 */ /* 0x000fea0003800000 */
.L_x_55:
[----:B--2---:R-:W-:Y:S01]  /*27e0*/  @!P3 IMAD R123, R132, R217, R226 ;  /* 0x000000d9847bb224 */ /* 0x004fe200078e02e2 */
[----:B------:R-:W-:Y:S04]  /*27f0*/  BSSY B1, `(.L_x_57) ;  /* 0x0000006000017945 */ /* 0x000fe80003800000 */
[----:B------:R2:W-:Y:S01]  /*2800*/  @!P3 STG.E.U8 desc[UR36][R20.64+0x18], R123 ;  /* 0x0000187b1400b986 */ /* 0x0005e2000c101124 */
[----:B------:R-:W-:Y:S05]  /*2810*/  @P4 BRA `(.L_x_58) ;  /* 0x00000000000c4947 */ /* 0x000fea0003800000 */
[----:B------:R-:W2:Y:S02]  /*2820*/  LDG.E.U8 R218, desc[UR36][R22.64+0x19] ;  /* 0x0000192416da7981 */ /* 0x000ea4000c1e1100 */
[----:B--2---:R-:W-:-:S05]  /*2830*/  PRMT R123, R218, 0x8880, RZ ;  /* 0x00008880da7b7816 */ /* 0x004fca00000000ff */
[----:B------:R-:W-:-:S07]  /*2840*/  IMAD R226, R123, R216, RZ ;  /* 0x000000d87be27224 */ /* 0x000fce00078e02ff */
.L_x_58:
[----:B------:R-:W-:Y:S05]  /*2850*/  BSYNC B1 ;  /* 0x0000000000017941 */ /* 0x000fea0003800000 */
.L_x_57:
[----:B------:R-:W-:Y:S01]  /*2860*/  @!P4 IMAD R133, R133, R217, R226 ;  /* 0x000000d98585c224 */ /* 0x000fe200078e02e2 */
[----:B------:R-:W-:Y:S04]  /*2870*/  BSSY B1, `(.L_x_59) ;  /* 0x0000006000017945 */ /* 0x000fe80003800000 */
[----:B------:R0:W-:Y:S01]  /*2880*/  @!P4 STG.E.U8 desc[UR36][R20.64+0x19], R133 ;  /* 0x000019851400c986 */ /* 0x0001e2000c101124 */
[----:B------:R-:W-:Y:S05]  /*2890*/  @P5 BRA `(.L_x_60) ;  /* 0x00000000000c5947 */ /* 0x000fea0003800000 */
[----:B------:R-:W2:Y:S02]  /*28a0*/  LDG.E.U8 R218, desc[UR36][R120.64+0x18] ;  /* 0x0000182478da7981 */ /* 0x000ea4000c1e1100 */
[----:B--2---:R-:W-:-:S05]  /*28b0*/  PRMT R123, R218, 0x8880, RZ ;  /* 0x00008880da7b7816 */ /* 0x004fca00000000ff */
[----:B------:R-:W-:-:S07]  /*28c0*/  IMAD R226, R123, R216, RZ ;  /* 0x000000d87be27224 */ /* 0x000fce00078e02ff */
.L_x_60:
[----:B------:R-:W-:Y:S05]  /*28d0*/  BSYNC B1 ;  /* 0x0000000000017941 */ /* 0x000fea0003800000 */
.L_x_59:
        /* <DEDUP_REMOVED lines=11> */
.L_x_62:
[----:B------:R-:W-:Y:S05]  /*2990*/  BSYNC B1 ;  /* 0x0000000000017941 */ /* 0x000fea0003800000 */
.L_x_61:
[----:B------:R-:W-:Y:S01]  /*29a0*/  @!P3 IMAD R135, R135, R217, R226 ;  /* 0x000000d98787b224 */ /* 0x000fe200078e02e2 */
[----:B------:R-:W-:Y:S04]  /*29b0*/  BSSY B1, `(.L_x_63) ;  /* 0x0000006000017945 */ /* 0x000fe80003800000 */
[----:B------:R0:W-:Y:S01]  /*29c0*/  @!P3 STG.E.U8 desc[UR36][R12.64+0x19], R135 ;  /* 0x000019870c00b986 */ /* 0x0001e2000c101124 */
[----:B------:R-:W-:Y:S05]  /*29d0*/  @P4 BRA `(.L_x_64) ;  /* 0x00000000000c4947 */ /* 0x000fea0003800000 */
[----:B------:R-:W2:Y:S02]  /*29e0*/  LDG.E.U8 R218, desc[UR36][R22.64+0x20] ;  /* 0x0000202416da7981 */ /* 0x000ea4000c1e1100 */
[----:B--2---:R-:W-:-:S05]  /*29f0*/  PRMT R123, R218, 0x8880, RZ ;  /* 0x00008880da7b7816 */ /* 0x004fca00000000ff */
[----:B------:R-:W-:-:S07]  /*2a00*/  IMAD R226, R123, R216, RZ ;  /* 0x000000d87be27224 */ /* 0x000fce00078e02ff */
.L_x_64:
[----:B------:R-:W-:Y:S05]  /*2a10*/  BSYNC B1 ;  /* 0x0000000000017941 */ /* 0x000fea0003800000 */
.L_x_63:
[----:B--2---:R-:W-:Y:S01]  /*2a20*/  @!P4 IMAD R123, R136, R217, R226 ;  /* 0x000000d9887bc224 */ /* 0x004fe200078e02e2 */
[----:B------:R-:W-:Y:S04]  /*2a30*/  BSSY B1, `(.L_x_65) ;  /* 0x0000006000017945 */ /* 0x000fe80003800000 */
[----:B------:R2:W-:Y:S01]  /*2a40*/  @!P4 STG.E.U8 desc[UR36][R20.64+0x20], R123 ;  /* 0x0000207b1400c986 */ /* 0x0005e2000c101124 */
[----:B------:R-:W-:Y:S05]  /*2a50*/  @P5 BRA `(.L_x_66) ;  /* 0x00000000000c5947 */ /* 0x000fea0003800000 */
[----:B------:R-:W2:Y:S02]  /*2a60*/  LDG.E.U8 R218, desc[UR36][R22.64+0x21] ;  /* 0x0000212416da7981 */ /* 0x000ea4000c1e1100 */
[----:B--2---:R-:W-:-:S05]  /*2a70*/  PRMT R123, R218, 0x8880, RZ ;  /* 0x00008880da7b7816 */ /* 0x004fca00000000ff */
[----:B------:R-:W-:-:S07]  /*2a80*/  IMAD R226, R123, R216, RZ ;  /* 0x000000d87be27224 */ /* 0x000fce00078e02ff */
.L_x_66:
[----:B------:R-:W-:Y:S05]  /*2a90*/  BSYNC B1 ;  /* 0x0000000000017941 */ /* 0x000fea0003800000 */
.L_x_65:
[----:B------:R-:W-:Y:S01]  /*2aa0*/  @!P5 IMAD R137, R137, R217, R226 ;  /* 0x000000d98989d224 */ /* 0x000fe200078e02e2 */
[----:B------:R-:W-:Y:S04]  /*2ab0*/  BSSY B1, `(.L_x_67) ;  /* 0x0000006000017945 */ /* 0x000fe80003800000 */
[----:B------:R0:W-:Y:S01]  /*2ac0*/  @!P5 STG.E.U8 desc[UR36][R20.64+0x21], R137 ;  /* 0x000021891400d986 */ /* 0x0001e2000c101124 */
[----:B------:R-:W-:Y:S05]  /*2ad0*/  @P2 BRA `(.L_x_68) ;  /* 0x00000000000c2947 */ /* 0x000fea0003800000 */
[----:B------:R-:W2:Y:S02]  /*2ae0*/  LDG.E.U8 R218, desc[UR36][R120.64+0x20] ;  /* 0x0000202478da7981 */ /* 0x000ea4000c1e1100 */
[----:B--2---:R-:W-:-:S05]  /*2af0*/  PRMT R123, R218, 0x8880, RZ ;  /* 0x00008880da7b7816 */ /* 0x004fca00000000ff */
[----:B------:R-:W-:-:S07]  /*2b00*/  IMAD R226, R123, R216, RZ ;  /* 0x000000d87be27224 */ /* 0x000fce00078e02ff */
.L_x_68:
[----:B------:R-:W-:Y:S05]  /*2b10*/  BSYNC B1 ;  /* 0x0000000000017941 */ /* 0x000fea0003800000 */
.L_x_67:
        /* <DEDUP_REMOVED lines=11> */
.L_x_70:
[----:B------:R-:W-:Y:S05]  /*2bd0*/  BSYNC B1 ;  /* 0x0000000000017941 */ /* 0x000fea0003800000 */
.L_x_69:
[----:B------:R-:W-:Y:S01]  /*2be0*/  @!P4 IMAD R139, R139, R217, R226 ;  /* 0x000000d98b8bc224 */ /* 0x000fe200078e02e2 */
[----:B------:R-:W-:Y:S04]  /*2bf0*/  BSSY B1, `(.L_x_71) ;  /* 0x0000006000017945 */ /* 0x000fe80003800000 */
[----:B------:R0:W-:Y:S01]  /*2c00*/  @!P4 STG.E.U8 desc[UR36][R12.64+0x21], R139 ;  /* 0x0000218b0c00c986 */ /* 0x0001e2000c101124 */
[----:B------:R-:W-:Y:S05]  /*2c10*/  @P3 BRA `(.L_x_72) ;  /* 0x00000000000c3947 */ /* 0x000fea0003800000 */
[----:B------:R-:W2:Y:S02]  /*2c20*/  LDG.E.U8 R218, desc[UR36][R22.64+0x28] ;  /* 0x0000282416da7981 */ /* 0x000ea4000c1e1100 */
[----:B--2---:R-:W-:-:S05]  /*2c30*/  PRMT R123, R218, 0x8880, RZ ;  /* 0x00008880da7b7816 */ /* 0x004fca00000000ff */
[----:B------:R-:W-:-:S07]  /*2c40*/  IMAD R226, R123, R216, RZ ;  /* 0x000000d87be27224 */ /* 0x000fce00078e02ff */
.L_x_72:
[----:B------:R-:W-:Y:S05]  /*2c50*/  BSYNC B1 ;  /* 0x0000000000017941 */ /* 0x000fea0003800000 */
.L_x_71:
[----:B--2---:R-:W-:Y:S01]  /*2c60*/  @!P3 IMAD R123, R140, R217, R226 ;  /* 0x000000d98c7bb224 */ /* 0x004fe200078e02e2 */
[----:B------:R-:W-:Y:S04]  /*2c70*/  BSSY B1, `(.L_x_73) ;  /* 0x0000006000017945 */ /* 0x000fe80003800000 */
[----:B------:R2:W-:Y:S01]  /*2c80*/  @!P3 STG.E.U8 desc[UR36][R20.64+0x28], R123 ;  /* 0x0000287b1400b986 */ /* 0x0005e2000c101124 */
[----:B------:R-:W-:Y:S05]  /*2c90*/  @P5 BRA `(.L_x_74) ;  /* 0x00000000000c5947 */ /* 0x000fea0003800000 */
[----:B------:R-:W2:Y:S02]  /*2ca0*/  LDG.E.U8 R218, desc[UR36][R22.64+0x29] ;  /* 0x0000292416da7981 */ /* 0x000ea4000c1e1100 */
[----:B--2---:R-:W-:-:S05]  /*2cb0*/  PRMT R123, R218, 0x8880, RZ ;  /* 0x00008880da7b7816 */ /* 0x004fca00000000ff */
[----:B------:R-:W-:-:S07]  /*2cc0*/  IMAD R226, R123, R216, RZ ;  /* 0x000000d87be27224 */ /* 0x000fce00078e02ff */
.L_x_74:
[----:B------:R-:W-:Y:S05]  /*2cd0*/  BSYNC B1 ;  /* 0x0000000000017941 */ /* 0x000fea0003800000 */
.L_x_73:
[----:B------:R-:W-:Y:S01]  /*2ce0*/  @!P5 IMAD R141, R141, R217, R226 ;  /* 0x000000d98d8dd224 */ /* 0x000fe200078e02e2 */
[----:B------:R-:W-:Y:S04]  /*2cf0*/  BSSY B1, `(.L_x_75) ;  /* 0x0000006000017945 */ /* 0x000fe80003800000 */
[----:B------:R0:W-:Y:S01]  /*2d00*/  @!P5 STG.E.U8 desc[UR36][R20.64+0x29], R141 ;  /* 0x0000298d1400d986 */ /* 0x0001e2000c101124 */
[----:B------:R-:W-:Y:S05]  /*2d10*/  @P2 BRA `(.L_x_76) ;  /* 0x00000000000c2947 */ /* 0x000fea0003800000 */
[----:B------:R-:W2:Y:S02]  /*2d20*/  LDG.E.U8 R218, desc[UR36][R120.64+0x28] ;  /* 0x0000282478da7981 */ /* 0x000ea4000c1e1100 */
[----:B--2---:R-:W-:-:S05]  /*2d30*/  PRMT R123, R218, 0x8880, RZ ;  /* 0x00008880da7b7816 */ /* 0x004fca00000000ff */
[----:B------:R-:W-:-:S07]  /*2d40*/  IMAD R226, R123, R216, RZ ;  /* 0x000000d87be27224 */ /* 0x000fce00078e02ff */
.L_x_76:
[----:B------:R-:W-:Y:S05]  /*2d50*/  BSYNC B1 ;  /* 0x0000000000017941 */ /* 0x000fea0003800000 */
.L_x_75:
        /* <DEDUP_REMOVED lines=11> */
.L_x_78:
[----:B------:R-:W-:Y:S05]  /*2e10*/  BSYNC B1 ;  /* 0x0000000000017941 */ /* 0x000fea0003800000 */
.L_x_77:
[----:B------:R-:W-:Y:S01]  /*2e20*/  @!P4 IMAD R143, R143, R217, R226 ;  /* 0x000000d98f8fc224 */ /* 0x000fe200078e02e2 */
[----:B------:R-:W-:Y:S04]  /*2e30*/  BSSY B1, `(.L_x_79) ;  /* 0x0000006000017945 */ /* 0x000fe80003800000 */
[----:B------:R0:W-:Y:S01]  /*2e40*/  @!P4 STG.E.U8 desc[UR36][R12.64+0x29], R143 ;  /* 0x0000298f0c00c986 */ /* 0x0001e2000c101124 */
[----:B------:R-:W-:Y:S05]  /*2e50*/  @P3 BRA `(.L_x_80) ;  /* 0x00000000000c3947 */ /* 0x000fea0003800000 */
[----:B------:R-:W2:Y:S02]  /*2e60*/  LDG.E.U8 R218, desc[UR36][R22.64+0x30] ;  /* 0x0000302416da7981 */ /* 0x000ea4000c1e1100 */
[----:B--2---:R-:W-:-:S05]  /*2e70*/  PRMT R123, R218, 0x8880, RZ ;  /* 0x00008880da7b7816 */ /* 0x004fca00000000ff */
[----:B------:R-:W-:-:S07]  /*2e80*/  IMAD R226, R123, R216, RZ ;  /* 0x000000d87be27224 */ /* 0x000fce00078e02ff */
.L_x_80:
[----:B------:R-:W-:Y:S05]  /*2e90*/  BSYNC B1 ;  /* 0x0000000000017941 */ /* 0x000fea0003800000 */
.L_x_79:
[----:B--2---:R-:W-:Y:S01]  /*2ea0*/  @!P3 IMAD R123, R144, R217, R226 ;  /* 0x000000d9907bb224 */ /* 0x004fe200078e02e2 */
[----:B------:R-:W-:Y:S04]  /*2eb0*/  BSSY B1, `(.L_x_81) ;  /* 0x0000006000017945 */ /* 0x000fe80003800000 */
[----:B------:R2:W-:Y:S01]  /*2ec0*/  @!P3 STG.E.U8 desc[UR36][R20.64+0x30], R123 ;  /* 0x0000307b1400b986 */ /* 0x0005e2000c101124 */
[----:B------:R-:W-:Y:S05]  /*2ed0*/  @P5 BRA `(.L_x_82) ;  /* 0x00000000000c5947 */ /* 0x000fea0003800000 */
[----:B------:R-:W2:Y:S02]  /*2ee0*/  LDG.E.U8 R218, desc[UR36][R22.64+0x31] ;  /* 0x0000312416da7981 */ /* 0x000ea4000c1e1100 */
[----:B--2---:R-:W-:-:S05]  /*2ef0*/  PRMT R123, R218, 0x8880, RZ ;  /* 0x00008880da7b7816 */ /* 0x004fca00000000ff */
[----:B------:R-:W-:-:S07]  /*2f00*/  IMAD R226, R123, R216, RZ ;  /* 0x000000d87be27224 */ /* 0x000fce00078e02ff */
.L_x_82:
[----:B------:R-:W-:Y:S05]  /*2f10*/  BSYNC B1 ;  /* 0x0000000000017941 */ /* 0x000fea0003800000 */
.L_x_81:
[----:B------:R-:W-:Y:S01]  /*2f20*/  @!P5 IMAD R145, R145, R217, R226 ;  /* 0x000000d99191d224 */ /* 0x000fe200078e02e2 */
[----:B------:R-:W-:Y:S04]  /*2f30*/  BSSY B1, `(.L_x_83) ;  /* 0x0000006000017945 */ /* 0x000fe80003800000 */
[----:B------:R0:W-:Y:S01]  /*2f40*/  @!P5 STG.E.U8 desc[UR36][R20.64+0x31], R145 ;  /* 0x000031911400d986 */ /* 0x0001e2000c101124 */
[----:B------:R-:W-:Y:S05]  /*2f50*/  @P2 BRA `(.L_x_84) ;  /* 0x00000000000c2947 */ /* 0x000fea0003800000 */
[----:B------:R-:W2:Y:S02]  /*2f60*/  LDG.E.U8 R218, desc[UR36][R120.64+0x30] ;  /* 0x0000302478da7981 */ /* 0x000ea4000c1e1100 */
[----:B--2---:R-:W-:-:S05]  /*2f70*/  PRMT R123, R218, 0x8880, RZ ;  /* 0x00008880da7b7816 */ /* 0x004fca00000000ff */
[----:B------:R-:W-:-:S07]  /*2f80*/  IMAD R226, R123, R216, RZ ;  /* 0x000000d87be27224 */ /* 0x000fce00078e02ff */
.L_x_84:
[----:B------:R-:W-:Y:S05]  /*2f90*/  BSYNC B1 ;  /* 0x0000000000017941 */ /* 0x000fea0003800000 */
.L_x_83:
        /* <DEDUP_REMOVED lines=11> */
.L_x_86:
[----:B------:R-:W-:Y:S05]  /*3050*/  BSYNC B1 ;  /* 0x0000000000017941 */ /* 0x000fea0003800000 */
.L_x_85:
[----:B------:R-:W-:Y:S01]  /*3060*/  @!P4 IMAD R147, R147, R217, R226 ;  /* 0x000000d99393c224 */ /* 0x000fe200078e02e2 */
[----:B------:R-:W-:Y:S04]  /*3070*/  BSSY B1, `(.L_x_87) ;  /* 0x0000006000017945 */ /* 0x000fe80003800000 */
[----:B------:R0:W-:Y:S01]  /*3080*/  @!P4 STG.E.U8 desc[UR36][R12.64+0x31], R147 ;  /* 0x000031930c00c986 */ /* 0x0001e2000c101124 */
[----:B------:R-:W-:Y:S05]  /*3090*/  @P3 BRA `(.L_x_88) ;  /* 0x00000000000c3947 */ /* 0x000fea0003800000 */
[----:B------:R-:W2:Y:S02]  /*30a0*/  LDG.E.U8 R218, desc[UR36][R22.64+0x38] ;  /* 0x0000382416da7981 */ /* 0x000ea4000c1e1100 */
[----:B--2---:R-:W-:-:S05]  /*30b0*/  PRMT R123, R218, 0x8880, RZ ;  /* 0x00008880da7b7816 */ /* 0x004fca00000000ff */
[----:B------:R-:W-:-:S07]  /*30c0*/  IMAD R226, R123, R216, RZ ;  /* 0x000000d87be27224 */ /* 0x000fce00078e02ff */
.L_x_88:
[----:B------:R-:W-:Y:S05]  /*30d0*/  BSYNC B1 ;  /* 0x0000000000017941 */ /* 0x000fea0003800000 */
.L_x_87:
[----:B--2---:R-:W-:Y:S01]  /*30e0*/  @!P3 IMAD R123, R148, R217, R226 ;  /* 0x000000d9947bb224 */ /* 0x004fe200078e02e2 */
[----:B------:R-:W-:Y:S04]  /*30f0*/  BSSY B1, `(.L_x_89) ;  /* 0x0000006000017945 */ /* 0x000fe80003800000 */
[----:B------:R2:W-:Y:S01]  /*3100*/  @!P3 STG.E.U8 desc[UR36][R20.64+0x38], R123 ;  /* 0x0000387b1400b986 */ /* 0x0005e2000c101124 */
[----:B------:R-:W-:Y:S05]  /*3110*/  @P5 BRA `(.L_x_90) ;  /* 0x00000000000c5947 */ /* 0x000fea0003800000 */
[----:B------:R-:W2:Y:S02]  /*3120*/  LDG.E.U8 R218, desc[UR36][R22.64+0x39] ;  /* 0x0000392416da7981 */ /* 0x000ea4000c1e1100 */
[----:B--2---:R-:W-:-:S05]  /*3130*/  PRMT R123, R218, 0x8880, RZ ;  /* 0x00008880da7b7816 */ /* 0x004fca00000000ff */
[----:B------:R-:W-:-:S07]  /*3140*/  IMAD R226, R123, R216, RZ ;  /* 0x000000d87be27224 */ /* 0x000fce00078e02ff */
.L_x_90:
[----:B------:R-:W-:Y:S05]  /*3150*/  BSYNC B1 ;  /* 0x0000000000017941 */ /* 0x000fea0003800000 */
.L_x_89:
[----:B------:R-:W-:Y:S01]  /*3160*/  @!P5 IMAD R149, R149, R217, R226 ;  /* 0x000000d99595d224 */ /* 0x000fe200078e02e2 */
[----:B------:R-:W-:Y:S04]  /*3170*/  BSSY B1, `(.L_x_91) ;  /* 0x0000006000017945 */ /* 0x000fe80003800000 */
[----:B------:R0:W-:Y:S01]  /*3180*/  @!P5 STG.E.U8 desc[UR36][R20.64+0x39], R149 ;  /* 0x000039951400d986 */ /* 0x0001e2000c101124 */
[----:B------:R-:W-:Y:S05]  /*3190*/  @P2 BRA `(.L_x_92) ;  /* 0x00000000000c2947 */ /* 0x000fea0003800000 */
[----:B------:R-:W2:Y:S02]  /*31a0*/  LDG.E.U8 R218, desc[UR36][R120.64+0x38] ;  /* 0x0000382478da7981 */ /* 0x000ea4000c1e1100 */
[----:B--2---:R-:W-:-:S05]  /*31b0*/  PRMT R123, R218, 0x8880, RZ ;  /* 0x00008880da7b7816 */ /* 0x004fca00000000ff */
[----:B------:R-:W-:-:S07]  /*31c0*/  IMAD R226, R123, R216, RZ ;  /* 0x000000d87be27224 */ /* 0x000fce00078e02ff */
.L_x_92:
[----:B------:R-:W-:Y:S05]  /*31d0*/  BSYNC B1 ;  /* 0x0000000000017941 */ /* 0x000fea0003800000 */
.L_x_91:
        /* <DEDUP_REMOVED lines=11> */
.L_x_94:
[----:B------:R-:W-:Y:S05]  /*3290*/  BSYNC B1 ;  /* 0x0000000000017941 */ /* 0x000fea0003800000 */
.L_x_93:
[----:B------:R-:W-:Y:S01]  /*32a0*/  @!P4 IMAD R151, R151, R217, R226 ;  /* 0x000000d99797c224 */ /* 0x000fe200078e02e2 */
[----:B------:R-:W-:Y:S04]  /*32b0*/  BSSY B1, `(.L_x_95) ;  /* 0x0000006000017945 */ /* 0x000fe80003800000 */
[----:B------:R0:W-:Y:S01]  /*32c0*/  @!P4 STG.E.U8 desc[UR36][R12.64+0x39], R151 ;  /* 0x000039970c00c986 */ /* 0x0001e2000c101124 */
[----:B------:R-:W-:Y:S05]  /*32d0*/  @P3 BRA `(.L_x_96) ;  /* 0x00000000000c3947 */ /* 0x000fea0003800000 */
[----:B------:R-:W2:Y:S02]  /*32e0*/  LDG.E.U8 R218, desc[UR36][R22.64+0x40] ;  /* 0x0000402416da7981 */ /* 0x000ea4000c1e1100 */
[----:B--2---:R-:W-:-:S05]  /*32f0*/  PRMT R123, R218, 0x8880, RZ ;  /* 0x00008880da7b7816 */ /* 0x004fca00000000ff */
[----:B------:R-:W-:-:S07]  /*3300*/  IMAD R226, R123, R216, RZ ;  /* 0x000000d87be27224 */ /* 0x000fce00078e02ff */
.L_x_96:
[----:B------:R-:W-:Y:S05]  /*3310*/  BSYNC B1 ;  /* 0x0000000000017941 */ /* 0x000fea0003800000 */
.L_x_95:
[----:B--2---:R-:W-:Y:S01]  /*3320*/  @!P3 IMAD R123, R152, R217, R226 ;  /* 0x000000d9987bb224 */ /* 0x004fe200078e02e2 */
[----:B------:R-:W-:Y:S04]  /*3330*/  BSSY B1, `(.L_x_97) ;  /* 0x0000006000017945 */ /* 0x000fe80003800000 */
[----:B------:R2:W-:Y:S01]  /*3340*/  @!P3 STG.E.U8 desc[UR36][R20.64+0x40], R123 ;  /* 0x0000407b1400b986 */ /* 0x0005e2000c101124 */
[----:B------:R-:W-:Y:S05]  /*3350*/  @P5 BRA `(.L_x_98) ;  /* 0x00000000000c5947 */ /* 0x000fea0003800000 */
[----:B------:R-:W2:Y:S02]  /*3360*/  LDG.E.U8 R218, desc[UR36][R22.64+0x41] ;  /* 0x0000412416da7981 */ /* 0x000ea4000c1e1100 */
[----:B--2---:R-:W-:-:S05]  /*3370*/  PRMT R123, R218, 0x8880, RZ ;  /* 0x00008880da7b7816 */ /* 0x004fca00000000ff */
[----:B------:R-:W-:-:S07]  /*3380*/  IMAD R226, R123, R216, RZ ;  /* 0x000000d87be27224 */ /* 0x000fce00078e02ff */
.L_x_98:
[----:B------:R-:W-:Y:S05]  /*3390*/  BSYNC B1 ;  /* 0x0000000000017941 */ /* 0x000fea0003800000 */
.L_x_97:
[----:B------:R-:W-:Y:S01]  /*33a0*/  @!P5 IMAD R153, R153, R217, R226 ;  /* 0x000000d99999d224 */ /* 0x000fe200078e02e2 */
[----:B------:R-:W-:Y:S04]  /*33b0*/  BSSY B1, `(.L_x_99) ;  /* 0x0000006000017945 */ /* 0x000fe80003800000 */
[----:B------:R0:W-:Y:S01]  /*33c0*/  @!P5 STG.E.U8 desc[UR36][R20.64+0x41], R153 ;  /* 0x000041991400d986 */ /* 0x0001e2000c101124 */
[----:B------:R-:W-:Y:S05]  /*33d0*/  @P2 BRA `(.L_x_100) ;  /* 0x00000000000c2947 */ /* 0x000fea0003800000 */
[----:B------:R-:W2:Y:S02]  /*33e0*/  LDG.E.U8 R218, desc[UR36][R120.64+0x40] ;  /* 0x0000402478da7981 */ /* 0x000ea4000c1e1100 */
[----:B--2---:R-:W-:-:S05]  /*33f0*/  PRMT R123, R218, 0x8880, RZ ;  /* 0x00008880da7b7816 */ /* 0x004fca00000000ff */
[----:B------:R-:W-:-:S07]  /*3400*/  IMAD R226, R123, R216, RZ ;  /* 0x000000d87be27224 */ /* 0x000fce00078e02ff */
.L_x_100:
[----:B------:R-:W-:Y:S05]  /*3410*/  BSYNC B1 ;  /* 0x0000000000017941 */ /* 0x000fea0003800000 */
.L_x_99:
        /* <DEDUP_REMOVED lines=11> */
.L_x_102:
[----:B------:R-:W-:Y:S05]  /*34d0*/  BSYNC B1 ;  /* 0x0000000000017941 */ /* 0x000fea0003800000 */
.L_x_101:
[----:B------:R-:W-:Y:S01]  /*34e0*/  @!P4 IMAD R155, R155, R217, R226 ;  /* 0x000000d99b9bc224 */ /* 0x000fe200078e02e2 */
[----:B------:R-:W-:Y:S04]  /*34f0*/  BSSY B1, `(.L_x_103) ;  /* 0x0000006000017945 */ /* 0x000fe80003800000 */
[----:B------:R0:W-:Y:S01]  /*3500*/  @!P4 STG.E.U8 desc[UR36][R12.64+0x41], R155 ;  /* 0x0000419b0c00c986 */ /* 0x0001e2000c101124 */
[----:B------:R-:W-:Y:S05]  /*3510*/  @P3 BRA `(.L_x_104) ;  /* 0x00000000000c3947 */ /* 0x000fea0003800000 */
[----:B------:R-:W2:Y:S02]  /*3520*/  LDG.E.U8 R218, desc[UR36][R22.64+0x48] ;  /* 0x0000482416da7981 */ /* 0x000ea4000c1e1100 */
[----:B--2---:R-:W-:-:S05]  /*3530*/  PRMT R123, R218, 0x8880, RZ ;  /* 0x00008880da7b7816 */ /* 0x004fca00000000ff */
[----:B------:R-:W-:-:S07]  /*3540*/  IMAD R226, R123, R216, RZ ;  /* 0x000000d87be27224 */ /* 0x000fce00078e02ff */
.L_x_104:
[----:B------:R-:W-:Y:S05]  /*3550*/  BSYNC B1 ;  /* 0x0000000000017941 */ /* 0x000fea0003800000 */
.L_x_103:
[----:B--2---:R-:W-:Y:S01]  /*3560*/  @!P3 IMAD R123, R156, R217, R226 ;  /* 0x000000d99c7bb224 */ /* 0x004fe200078e02e2 */
[----:B------:R-:W-:Y:S04]  /*3570*/  BSSY B1, `(.L_x_105) ;  /* 0x0000006000017945 */ /* 0x000fe80003800000 */
[----:B------:R2:W-:Y:S01]  /*3580*/  @!P3 STG.E.U8 desc[UR36][R20.64+0x48], R123 ;  /* 0x0000487b1400b986 */ /* 0x0005e2000c101124 */
[----:B------:R-:W-:Y:S05]  /*3590*/  @P5 BRA `(.L_x_106) ;  /* 0x00000000000c5947 */ /* 0x000fea0003800000 */
[----:B------:R-:W2:Y:S02]  /*35a0*/  LDG.E.U8 R218, desc[UR36][R22.64+0x49] ;  /* 0x0000492416da7981 */ /* 0x000ea4000c1e1100 */
[----:B--2---:R-:W-:-:S05]  /*35b0*/  PRMT R123, R218, 0x8880, RZ ;  /* 0x00008880da7b7816 */ /* 0x004fca00000000ff */
[----:B------:R-:W-:-:S07]  /*35c0*/  IMAD R226, R123, R216, RZ ;  /* 0x000000d87be27224 */ /* 0x000fce00078e02ff */
.L_x_106:
[----:B------:R-:W-:Y:S05]  /*35d0*/  BSYNC B1 ;  /* 0x0000000000017941 */ /* 0x000fea0003800000 */
.L_x_105:
[----:B------:R-:W-:Y:S01]  /*35e0*/  @!P5 IMAD R157, R157, R217, R226 ;  /* 0x000000d99d9dd224 */ /* 0x000fe200078e02e2 */
[----:B------:R-:W-:Y:S04]  /*35f0*/  BSSY B1, `(.L_x_107) ;  /* 0x0000006000017945 */ /* 0x000fe80003800000 */
[----:B------:R0:W-:Y:S01]  /*3600*/  @!P5 STG.E.U8 desc[UR36][R20.64+0x49], R157 ;  /* 0x0000499d1400d986 */ /* 0x0001e2000c101124 */
[----:B------:R-:W-:Y:S05]  /*3610*/  @P2 BRA `(.L_x_108) ;  /* 0x00000000000c2947 */ /* 0x000fea0003800000 */
[----:B------:R-:W2:Y:S02]  /*3620*/  LDG.E.U8 R218, desc[UR36][R120.64+0x48] ;  /* 0x0000482478da7981 */ /* 0x000ea4000c1e1100 */
[----:B--2---:R-:W-:-:S05]  /*3630*/  PRMT R123, R218, 0x8880, RZ ;  /* 0x00008880da7b7816 */ /* 0x004fca00000000ff */
[----:B------:R-:W-:-:S07]  /*3640*/  IMAD R226, R123, R216, RZ ;  /* 0x000000d87be27224 */ /* 0x000fce00078e02ff */
.L_x_108:
[----:B------:R-:W-:Y:S05]  /*3650*/  BSYNC B1 ;  /* 0x0000000000017941 */ /* 0x000fea0003800000 */
.L_x_107:
        /* <DEDUP_REMOVED lines=11> */
.L_x_110:
[----:B------:R-:W-:Y:S05]  /*3710*/  BSYNC B1 ;  /* 0x0000000000017941 */ /* 0x000fea0003800000 */
.L_x_109:
[----:B------:R-:W-:Y:S01]  /*3720*/  @!P4 IMAD R159, R159, R217, R226 ;  /* 0x000000d99f9fc224 */ /* 0x000fe200078e02e2 */
[----:B------:R-:W-:Y:S04]  /*3730*/  BSSY B1, `(.L_x_111) ;  /* 0x0000006000017945 */ /* 0x000fe80003800000 */
[----:B------:R0:W-:Y:S01]  /*3740*/  @!P4 STG.E.U8 desc[UR36][R12.64+0x49], R159 ;  /* 0x0000499f0c00c986 */ /* 0x0001e2000c101124 */
[----:B------:R-:W-:Y:S05]  /*3750*/  @P3 BRA `(.L_x_112) ;  /* 0x00000000000c3947 */ /* 0x000fea0003800000 */
[----:B------:R-:W2:Y:S02]  /*3760*/  LDG.E.U8 R218, desc[UR36][R22.64+0x50] ;  /* 0x0000502416da7981 */ /* 0x000ea4000c1e1100 */
[----:B--2---:R-:W-:-:S05]  /*3770*/  PRMT R123, R218, 0x8880, RZ ;  /* 0x00008880da7b7816 */ /* 0x004fca00000000ff */
[----:B------:R-:W-:-:S07]  /*3780*/  IMAD R226, R123, R216, RZ ;  /* 0x000000d87be27224 */ /* 0x000fce00078e02ff */
.L_x_112:
[----:B------:R-:W-:Y:S05]  /*3790*/  BSYNC B1 ;  /* 0x0000000000017941 */ /* 0x000fea0003800000 */
.L_x_111:
[----:B--2---:R-:W-:Y:S01]  /*37a0*/  @!P3 IMAD R123, R160, R217, R226 ;  /* 0x000000d9a07bb224 */ /* 0x004fe200078e02e2 */
[----:B------:R-:W-:Y:S04]  /*37b0*/  BSSY B1, `(.L_x_113) ;  /* 0x0000006000017945 */ /* 0x000fe80003800000 */
[----:B------:R2:W-:Y:S01]  /*37c0*/  @!P3 STG.E.U8 desc[UR36][R20.64+0x50], R123 ;  /* 0x0000507b1400b986 */ /* 0x0005e2000c101124 */
[----:B------:R-:W-:Y:S05]  /*37d0*/  @P5 BRA `(.L_x_114) ;  /* 0x00000000000c5947 */ /* 0x000fea0003800000 */
[----:B------:R-:W2:Y:S02]  /*37e0*/  LDG.E.U8 R218, desc[UR36][R22.64+0x51] ;  /* 0x0000512416da7981 */ /* 0x000ea4000c1e1100 */
[----:B--2---:R-:W-:-:S05]  /*37f0*/  PRMT R123, R218, 0x8880, RZ ;  /* 0x00008880da7b7816 */ /* 0x004fca00000000ff */
[----:B------:R-:W-:-:S07]  /*3800*/  IMAD R226, R123, R216, RZ ;  /* 0x000000d87be27224 */ /* 0x000fce00078e02ff */
.L_x_114:
[----:B------:R-:W-:Y:S05]  /*3810*/  BSYNC B1 ;  /* 0x0000000000017941 */ /* 0x000fea0003800000 */
.L_x_113:
[----:B------:R-:W-:Y:S01]  /*3820*/  @!P5 IMAD R161, R161, R217, R226 ;  /* 0x000000d9a1a1d224 */ /* 0x000fe200078e02e2 */
[----:B------:R-:W-:Y:S04]  /*3830*/  BSSY B1, `(.L_x_115) ;  /* 0x0000006000017945 */ /* 0x000fe80003800000 */
[----:B------:R0:W-:Y:S01]  /*3840*/  @!P5 STG.E.U8 desc[UR36][R20.64+0x51], R161 ;  /* 0x000051a11400d986 */ /* 0x0001e2000c101124 */
[----:B------:R-:W-:Y:S05]  /*3850*/  @P2 BRA `(.L_x_116) ;  /* 0x00000000000c2947 */ /* 0x000fea0003800000 */
[----:B------:R-:W2:Y:S02]  /*3860*/  LDG.E.U8 R218, desc[UR36][R120.64+0x50] ;  /* 0x0000502478da7981 */ /* 0x000ea4000c1e1100 */
[----:B--2---:R-:W-:-:S05]  /*3870*/  PRMT R123, R218, 0x8880, RZ ;  /* 0x00008880da7b7816 */ /* 0x004fca00000000ff */
[----:B------:R-:W-:-:S07]  /*3880*/  IMAD R226, R123, R216, RZ ;  /* 0x000000d87be27224 */ /* 0x000fce00078e02ff */
.L_x_116:
[----:B------:R-:W-:Y:S05]  /*3890*/  BSYNC B1 ;  /* 0x0000000000017941 */ /* 0x000fea0003800000 */
.L_x_115:
        /* <DEDUP_REMOVED lines=11> */
.L_x_118:
[----:B------:R-:W-:Y:S05]  /*3950*/  BSYNC B1 ;  /* 0x0000000000017941 */ /* 0x000fea0003800000 */
.L_x_117:
[----:B------:R-:W-:Y:S01]  /*3960*/  @!P4 IMAD R163, R163, R217, R226 ;  /* 0x000000d9a3a3c224 */ /* 0x000fe200078e02e2 */
[----:B------:R-:W-:Y:S04]  /*3970*/  BSSY B1, `(.L_x_119) ;  /* 0x0000006000017945 */ /* 0x000fe80003800000 */
[----:B------:R0:W-:Y:S01]  /*3980*/  @!P4 STG.E.U8 desc[UR36][R12.64+0x51], R163 ;  /* 0x000051a30c00c986 */ /* 0x0001e2000c101124 */
[----:B------:R-:W-:Y:S05]  /*3990*/  @P3 BRA `(.L_x_120) ;  /* 0x00000000000c3947 */ /* 0x000fea0003800000 */
[----:B------:R-:W2:Y:S02]  /*39a0*/  LDG.E.U8 R218, desc[UR36][R22.64+0x58] ;  /* 0x0000582416da7981 */ /* 0x000ea4000c1e1100 */
[----:B--2---:R-:W-:-:S05]  /*39b0*/  PRMT R123, R218, 0x8880, RZ ;  /* 0x00008880da7b7816 */ /* 0x004fca00000000ff */
[----:B------:R-:W-:-:S07]  /*39c0*/  IMAD R226, R123, R216, RZ ;  /* 0x000000d87be27224 */ /* 0x000fce00078e02ff */
.L_x_120:
[----:B------:R-:W-:Y:S05]  /*39d0*/  BSYNC B1 ;  /* 0x0000000000017941 */ /* 0x000fea0003800000 */
.L_x_119:
[----:B--2---:R-:W-:Y:S01]  /*39e0*/  @!P3 IMAD R123, R164, R217, R226 ;  /* 0x000000d9a47bb224 */ /* 0x004fe200078e02e2 */
[----:B------:R-:W-:Y:S04]  /*39f0*/  BSSY B1, `(.L_x_121) ;  /* 0x0000006000017945 */ /* 0x000fe80003800000 */
[----:B------:R2:W-:Y:S01]  /*3a00*/  @!P3 STG.E.U8 desc[UR36][R20.64+0x58], R123 ;  /* 0x0000587b1400b986 */ /* 0x0005e2000c101124 */
[----:B------:R-:W-:Y:S05]  /*3a10*/  @P5 BRA `(.L_x_122) ;  /* 0x00000000000c5947 */ /* 0x000fea0003800000 */
[----:B------:R-:W2:Y:S02]  /*3a20*/  LDG.E.U8 R218, desc[UR36][R22.64+0x59] ;  /* 0x0000592416da7981 */ /* 0x000ea4000c1e1100 */
[----:B--2---:R-:W-:-:S05]  /*3a30*/  PRMT R123, R218, 0x8880, RZ ;  /* 0x00008880da7b7816 */ /* 0x004fca00000000ff */
[----:B------:R-:W-:-:S07]  /*3a40*/  IMAD R226, R123, R216, RZ ;  /* 0x000000d87be27224 */ /* 0x000fce00078e02ff */
.L_x_122:
[----:B------:R-:W-:Y:S05]  /*3a50*/  BSYNC B1 ;  /* 0x0000000000017941 */ /* 0x000fea0003800000 */
.L_x_121:
[----:B------:R-:W-:Y:S01]  /*3a60*/  @!P5 IMAD R165, R165, R217, R226 ;  /* 0x000000d9a5a5d224 */ /* 0x000fe200078e02e2 */
[----:B------:R-:W-:Y:S04]  /*3a70*/  BSSY B1, `(.L_x_123) ;  /* 0x0000006000017945 */ /* 0x000fe80003800000 */
[----:B------:R0:W-:Y:S01]  /*3a80*/  @!P5 STG.E.U8 desc[UR36][R20.64+0x59], R165 ;  /* 0x000059a51400d986 */ /* 0x0001e2000c101124 */
[----:B------:R-:W-:Y:S05]  /*3a90*/  @P2 BRA `(.L_x_124) ;  /* 0x00000000000c2947 */ /* 0x000fea0003800000 */
[----:B------:R-:W2:Y:S02]  /*3aa0*/  LDG.E.U8 R218, desc[UR36][R120.64+0x58] ;  /* 0x0000582478da7981 */ /* 0x000ea4000c1e1100 */
[----:B--2---:R-:W-:-:S05]  /*3ab0*/  PRMT R123, R218, 0x8880, RZ ;  /* 0x00008880da7b7816 */ /* 0x004fca00000000ff */
[----:B------:R-:W-:-:S07]  /*3ac0*/  IMAD R226, R123, R216, RZ ;  /* 0x000000d87be27224 */ /* 0x000fce00078e02ff */
.L_x_124:
[----:B------:R-:W-:Y:S05]  /*3ad0*/  BSYNC B1 ;  /* 0x0000000000017941 */ /* 0x000fea0003800000 */
.L_x_123:
        /* <DEDUP_REMOVED lines=11> */
.L_x_126:
[----:B------:R-:W-:Y:S05]  /*3b90*/  BSYNC B1 ;  /* 0x0000000000017941 */ /* 0x000fea0003800000 */
.L_x_125:
[----:B------:R-:W-:Y:S01]  /*3ba0*/  @!P4 IMAD R167, R167, R217, R226 ;  /* 0x000000d9a7a7c224 */ /* 0x000fe200078e02e2 */
[----:B------:R-:W-:Y:S04]  /*3bb0*/  BSSY B1, `(.L_x_127) ;  /* 0x0000006000017945 */ /* 0x000fe80003800000 */
[----:B------:R0:W-:Y:S01]  /*3bc0*/  @!P4 STG.E.U8 desc[UR36][R12.64+0x59], R167 ;  /* 0x000059a70c00c986 */ /* 0x0001e2000c101124 */
[----:B------:R-:W-:Y:S05]  /*3bd0*/  @P3 BRA `(.L_x_128) ;  /* 0x00000000000c3947 */ /* 0x000fea0003800000 */
[----:B------:R-:W2:Y:S02]  /*3be0*/  LDG.E.U8 R218, desc[UR36][R22.64+0x60] ;  /* 0x0000602416da7981 */ /* 0x000ea4000c1e1100 */
[----:B--2---:R-:W-:-:S05]  /*3bf0*/  PRMT R123, R218, 0x8880, RZ ;  /* 0x00008880da7b7816 */ /* 0x004fca00000000ff */
[----:B------:R-:W-:-:S07]  /*3c00*/  IMAD R226, R123, R216, RZ ;  /* 0x000000d87be27224 */ /* 0x000fce00078e02ff */
.L_x_128:
[----:B------:R-:W-:Y:S05]  /*3c10*/  BSYNC B1 ;  /* 0x0000000000017941 */ /* 0x000fea0003800000 */
.L_x_127:
[----:B--2---:R-:W-:Y:S01]  /*3c20*/  @!P3 IMAD R123, R168, R217, R226 ;  /* 0x000000d9a87bb224 */ /* 0x004fe200078e02e2 */
[----:B------:R-:W-:Y:S04]  /*3c30*/  BSSY B1, `(.L_x_129) ;  /* 0x0000006000017945 */ /* 0x000fe80003800000 */
[----:B------:R2:W-:Y:S01]  /*3c40*/  @!P3 STG.E.U8 desc[UR36][R20.64+0x60], R123 ;  /* 0x0000607b1400b986 */ /* 0x0005e2000c101124 */
[----:B------:R-:W-:Y:S05]  /*3c50*/  @P5 BRA `(.L_x_130) ;  /* 0x00000000000c5947 */ /* 0x000fea0003800000 */
[----:B------:R-:W2:Y:S02]  /*3c60*/  LDG.E.U8 R218, desc[UR36][R22.64+0x61] ;  /* 0x0000612416da7981 */ /* 0x000ea4000c1e1100 */
[----:B--2---:R-:W-:-:S05]  /*3c70*/  PRMT R123, R218, 0x8880, RZ ;  /* 0x00008880da7b7816 */ /* 0x004fca00000000ff */
[----:B------:R-:W-:-:S07]  /*3c80*/  IMAD R226, R123, R216, RZ ;  /* 0x000000d87be27224 */ /* 0x000fce00078e02ff */
.L_x_130:
[----:B------:R-:W-:Y:S05]  /*3c90*/  BSYNC B1 ;  /* 0x0000000000017941 */ /* 0x000fea0003800000 */
.L_x_129:
[----:B------:R-:W-:Y:S01]  /*3ca0*/  @!P5 IMAD R169, R169, R217, R226 ;  /* 0x000000d9a9a9d224 */ /* 0x000fe200078e02e2 */
[----:B------:R-:W-:Y:S04]  /*3cb0*/  BSSY B1, `(.L_x_131) ;  /* 0x0000006000017945 */ /* 0x000fe80003800000 */
[----:B------:R0:W-:Y:S01]  /*3cc0*/  @!P5 STG.E.U8 desc[UR36][R20.64+0x61], R169 ;  /* 0x000061a91400d986 */ /* 0x0001e2000c101124 */
[----:B------:R-:W-:Y:S05]  /*3cd0*/  @P2 BRA `(.L_x_132) ;  /* 0x00000000000c2947 */ /* 0x000fea0003800000 */
[----:B------:R-:W2:Y:S02]  /*3ce0*/  LDG.E.U8 R218, desc[UR36][R120.64+0x60] ;  /* 0x0000602478da7981 */ /* 0x000ea4000c1e1100 */
[----:B--2---:R-:W-:-:S05]  /*3cf0*/  PRMT R123, R218, 0x8880, RZ ;  /* 0x00008880da7b7816 */ /* 0x004fca00000000ff */
[----:B------:R-:W-:-:S07]  /*3d00*/  IMAD R226, R123, R216, RZ ;  /* 0x000000d87be27224 */ /* 0x000fce00078e02ff */
.L_x_132:
[----:B------:R-:W-:Y:S05]  /*3d10*/  BSYNC B1 ;  /* 0x0000000000017941 */ /* 0x000fea0003800000 */
.L_x_131:
        /* <DEDUP_REMOVED lines=11> */
.L_x_134:
[----:B------:R-:W-:Y:S05]  /*3dd0*/  BSYNC B1 ;  /* 0x0000000000017941 */ /* 0x000fea0003800000 */
.L_x_133:
[----:B------:R-:W-:Y:S01]  /*3de0*/  @!P4 IMAD R171, R171, R217, R226 ;  /* 0x000000d9ababc224 */ /* 0x000fe200078e02e2 */
[----:B------:R-:W-:Y:S04]  /*3df0*/  BSSY B1, `(.L_x_135) ;  /* 0x0000006000017945 */ /* 0x000fe80003800000 */
[----:B------:R0:W-:Y:S01]  /*3e00*/  @!P4 STG.E.U8 desc[UR36][R12.64+0x61], R171 ;  /* 0x000061ab0c00c986 */ /* 0x0001e2000c101124 */
[----:B------:R-:W-:Y:S05]  /*3e10*/  @P3 BRA `(.L_x_136) ;  /* 0x00000000000c3947 */ /* 0x000fea0003800000 */
[----:B------:R-:W2:Y:S02]  /*3e20*/  LDG.E.U8 R218, desc[UR36][R22.64+0x68] ;  /* 0x0000682416da7981 */ /* 0x000ea4000c1e1100 */
[----:B--2---:R-:W-:-:S05]  /*3e30*/  PRMT R123, R218, 0x8880, RZ ;  /* 0x00008880da7b7816 */ /* 0x004fca00000000ff */
[----:B------:R-:W-:-:S07]  /*3e40*/  IMAD R226, R123, R216, RZ ;  /* 0x000000d87be27224 */ /* 0x000fce00078e02ff */
.L_x_136:
[----:B------:R-:W-:Y:S05]  /*3e50*/  BSYNC B1 ;  /* 0x0000000000017941 */ /* 0x000fea0003800000 */
.L_x_135:
[----:B--2---:R-:W-:Y:S01]  /*3e60*/  @!P3 IMAD R123, R172, R217, R226 ;  /* 0x000000d9ac7bb224 */ /* 0x004fe200078e02e2 */
[----:B------:R-:W-:Y:S04]  /*3e70*/  BSSY B1, `(.L_x_137) ;  /* 0x0000006000017945 */ /* 0x000fe80003800000 */
[----:B------:R2:W-:Y:S01]  /*3e80*/  @!P3 STG.E.U8 desc[UR36][R20.64+0x68], R123 ;  /* 0x0000687b1400b986 */ /* 0x0005e2000c101124 */
[----:B------:R-:W-:Y:S05]  /*3e90*/  @P5 BRA `(.L_x_138) ;  /* 0x00000000000c5947 */ /* 0x000fea0003800000 */
[----:B------:R-:W2:Y:S02]  /*3ea0*/  LDG.E.U8 R218, desc[UR36][R22.64+0x69] ;  /* 0x0000692416da7981 */ /* 0x000ea4000c1e1100 */
[----:B--2---:R-:W-:-:S05]  /*3eb0*/  PRMT R123, R218, 0x8880, RZ ;  /* 0x00008880da7b7816 */ /* 0x004fca00000000ff */
[----:B------:R-:W-:-:S07]  /*3ec0*/  IMAD R226, R123, R216, RZ ;  /* 0x000000d87be27224 */ /* 0x000fce00078e02ff */
.L_x_138:
[----:B------:R-:W-:Y:S05]  /*3ed0*/  BSYNC B1 ;  /* 0x0000000000017941 */ /* 0x000fea0003800000 */
.L_x_137:
[----:B------:R-:W-:Y:S01]  /*3ee0*/  @!P5 IMAD R173, R173, R217, R226 ;  /* 0x000000d9adadd224 */ /* 0x000fe200078e02e2 */
[----:B------:R-:W-:Y:S04]  /*3ef0*/  BSSY B1, `(.L_x_139) ;  /* 0x0000006000017945 */ /* 0x000fe80003800000 */
[----:B------:R0:W-:Y:S01]  /*3f00*/  @!P5 STG.E.U8 desc[UR36][R20.64+0x69], R173 ;  /* 0x000069ad1400d986 */ /* 0x0001e2000c101124 */
[----:B------:R-:W-:Y:S05]  /*3f10*/  @P2 BRA `(.L_x_140) ;  /* 0x00000000000c2947 */ /* 0x000fea0003800000 */
[----:B------:R-:W2:Y:S02]  /*3f20*/  LDG.E.U8 R218, desc[UR36][R120.64+0x68] ;  /* 0x0000682478da7981 */ /* 0x000ea4000c1e1100 */
[----:B--2---:R-:W-:-:S05]  /*3f30*/  PRMT R123, R218, 0x8880, RZ ;  /* 0x00008880da7b7816 */ /* 0x004fca00000000ff */
[----:B------:R-:W-:-:S07]  /*3f40*/  IMAD R226, R123, R216, RZ ;  /* 0x000000d87be27224 */ /* 0x000fce00078e02ff */
.L_x_140:
[----:B------:R-:W-:Y:S05]  /*3f50*/  BSYNC B1 ;  /* 0x0000000000017941 */ /* 0x000fea0003800000 */
.L_x_139:
        /* <DEDUP_REMOVED lines=11> */
.L_x_142:
[----:B------:R-:W-:Y:S05]  /*4010*/  BSYNC B1 ;  /* 0x0000000000017941 */ /* 0x000fea0003800000 */
.L_x_141:
[----:B------:R-:W-:Y:S01]  /*4020*/  @!P4 IMAD R175, R175, R217, R226 ;  /* 0x000000d9afafc224 */ /* 0x000fe200078e02e2 */
[----:B------:R-:W-:Y:S04]  /*4030*/  BSSY B1, `(.L_x_143) ;  /* 0x0000006000017945 */ /* 0x000fe80003800000 */
[----:B------:R0:W-:Y:S01]  /*4040*/  @!P4 STG.E.U8 desc[UR36][R12.64+0x69], R175 ;  /* 0x000069af0c00c986 */ /* 0x0001e2000c101124 */
[----:B------:R-:W-:Y:S05]  /*4050*/  @P3 BRA `(.L_x_144) ;  /* 0x00000000000c3947 */ /* 0x000fea0003800000 */
[----:B------:R-:W2:Y:S02]  /*4060*/  LDG.E.U8 R218, desc[UR36][R22.64+0x70] ;  /* 0x0000702416da7981 */ /* 0x000ea4000c1e1100 */
[----:B--2---:R-:W-:-:S05]  /*4070*/  PRMT R123, R218, 0x8880, RZ ;  /* 0x00008880da7b7816 */ /* 0x004fca00000000ff */
[----:B------:R-:W-:-:S07]  /*4080*/  IMAD R226, R123, R216, RZ ;  /* 0x000000d87be27224 */ /* 0x000fce00078e02ff */
.L_x_144:
[----:B------:R-:W-:Y:S05]  /*4090*/  BSYNC B1 ;  /* 0x0000000000017941 */ /* 0x000fea0003800000 */
.L_x_143:
[----:B--2---:R-:W-:Y:S01]  /*40a0*/  @!P3 IMAD R123, R176, R217, R226 ;  /* 0x000000d9b07bb224 */ /* 0x004fe200078e02e2 */
[----:B------:R-:W-:Y:S04]  /*40b0*/  BSSY B1, `(.L_x_145) ;  /* 0x0000006000017945 */ /* 0x000fe80003800000 */
[----:B------:R2:W-:Y:S01]  /*40c0*/  @!P3 STG.E.U8 desc[UR36][R20.64+0x70], R123 ;  /* 0x0000707b1400b986 */ /* 0x0005e2000c101124 */
[----:B------:R-:W-:Y:S05]  /*40d0*/  @P5 BRA `(.L_x_146) ;  /* 0x00000000000c5947 */ /* 0x000fea0003800000 */
[----:B------:R-:W2:Y:S02]  /*40e0*/  LDG.E.U8 R218, desc[UR36][R22.64+0x71] ;  /* 0x0000712416da7981 */ /* 0x000ea4000c1e1100 */
[----:B--2---:R-:W-:-:S05]  /*40f0*/  PRMT R123, R218, 0x8880, RZ ;  /* 0x00008880da7b7816 */ /* 0x004fca00000000ff */
[----:B------:R-:W-:-:S07]  /*4100*/  IMAD R226, R123, R216, RZ ;  /* 0x000000d87be27224 */ /* 0x000fce00078e02ff */
.L_x_146:
[----:B------:R-:W-:Y:S05]  /*4110*/  BSYNC B1 ;  /* 0x0000000000017941 */ /* 0x000fea0003800000 */
.L_x_145:
[----:B------:R-:W-:Y:S01]  /*4120*/  @!P5 IMAD R177, R177, R217, R226 ;  /* 0x000000d9b1b1d224 */ /* 0x000fe200078e02e2 */
[----:B------:R-:W-:Y:S04]  /*4130*/  BSSY B1, `(.L_x_147) ;  /* 0x0000006000017945 */ /* 0x000fe80003800000 */
[----:B------:R0:W-:Y:S01]  /*4140*/  @!P5 STG.E.U8 desc[UR36][R20.64+0x71], R177 ;  /* 0x000071b11400d986 */ /* 0x0001e2000c101124 */
[----:B------:R-:W-:Y:S05]  /*4150*/  @P2 BRA `(.L_x_148) ;  /* 0x00000000000c2947 */ /* 0x000fea0003800000 */
[----:B------:R-:W2:Y:S02]  /*4160*/  LDG.E.U8 R218, desc[UR36][R120.64+0x70] ;  /* 0x0000702478da7981 */ /* 0x000ea4000c1e1100 */
[----:B--2---:R-:W-:-:S05]  /*4170*/  PRMT R123, R218, 0x8880, RZ ;  /* 0x00008880da7b7816 */ /* 0x004fca00000000ff */
[----:B------:R-:W-:-:S07]  /*4180*/  IMAD R226, R123, R216, RZ ;  /* 0x000000d87be27224 */ /* 0x000fce00078e02ff */
.L_x_148:
[----:B------:R-:W-:Y:S05]  /*4190*/  BSYNC B1 ;  /* 0x0000000000017941 */ /* 0x000fea0003800000 */
.L_x_147:
        /* <DEDUP_REMOVED lines=11> */
.L_x_150:
[----:B------:R-:W-:Y:S05]  /*4250*/  BSYNC B1 ;  /* 0x0000000000017941 */ /* 0x000fea0003800000 */
.L_x_149:
[----:B------:R-:W-:Y:S01]  /*4260*/  @!P4 IMAD R179, R179, R217, R226 ;  /* 0x000000d9b3b3c224 */ /* 0x000fe200078e02e2 */
[----:B------:R-:W-:Y:S04]  /*4270*/  BSSY B1, `(.L_x_151) ;  /* 0x0000006000017945 */ /* 0x000fe80003800000 */
[----:B------:R0:W-:Y:S01]  /*4280*/  @!P4 STG.E.U8 desc[UR36][R12.64+0x71], R179 ;  /* 0x000071b30c00c986 */ /* 0x0001e2000c101124 */
[----:B------:R-:W-:Y:S05]  /*4290*/  @P3 BRA `(.L_x_152) ;  /* 0x00000000000c3947 */ /* 0x000fea0003800000 */
[----:B------:R-:W2:Y:S02]  /*42a0*/  LDG.E.U8 R218, desc[UR36][R22.64+0x78] ;  /* 0x0000782416da7981 */ /* 0x000ea4000c1e1100 */
[----:B--2---:R-:W-:-:S05]  /*42b0*/  PRMT R123, R218, 0x8880, RZ ;  /* 0x00008880da7b7816 */ /* 0x004fca00000000ff */
[----:B------:R-:W-:-:S07]  /*42c0*/  IMAD R226, R123, R216, RZ ;  /* 0x000000d87be27224 */ /* 0x000fce00078e02ff */
.L_x_152:
[----:B------:R-:W-:Y:S05]  /*42d0*/  BSYNC B1 ;  /* 0x0000000000017941 */ /* 0x000fea0003800000 */
.L_x_151:
[----:B--2---:R-:W-:Y:S01]  /*42e0*/  @!P3 IMAD R123, R180, R217, R226 ;  /* 0x000000d9b47bb224 */ /* 0x004fe200078e02e2 */
[----:B------:R-:W-:Y:S04]  /*42f0*/  BSSY B1, `(.L_x_153) ;  /* 0x0000006000017945 */ /* 0x000fe80003800000 */
[----:B------:R2:W-:Y:S01]  /*4300*/  @!P3 STG.E.U8 desc[UR36][R20.64+0x78], R123 ;  /* 0x0000787b1400b986 */ /* 0x0005e2000c101124 */
[----:B------:R-:W-:Y:S05]  /*4310*/  @P5 BRA `(.L_x_154) ;  /* 0x00000000000c5947 */ /* 0x000fea0003800000 */
[----:B------:R-:W2:Y:S02]  /*4320*/  LDG.E.U8 R218, desc[UR36][R22.64+0x79] ;  /* 0x0000792416da7981 */ /* 0x000ea4000c1e1100 */
[----:B--2---:R-:W-:-:S05]  /*4330*/  PRMT R123, R218, 0x8880, RZ ;  /* 0x00008880da7b7816 */ /* 0x004fca00000000ff */
[----:B------:R-:W-:-:S07]  /*4340*/  IMAD R226, R123, R216, RZ ;  /* 0x000000d87be27224 */ /* 0x000fce00078e02ff */
.L_x_154:
[----:B------:R-:W-:Y:S05]  /*4350*/  BSYNC B1 ;  /* 0x0000000000017941 */ /* 0x000fea0003800000 */
.L_x_153:
[----:B------:R-:W-:Y:S01]  /*4360*/  @!P5 IMAD R181, R181, R217, R226 ;  /* 0x000000d9b5b5d224 */ /* 0x000fe200078e02e2 */
[----:B------:R-:W-:Y:S04]  /*4370*/  BSSY B1, `(.L_x_155) ;  /* 0x0000006000017945 */ /* 0x000fe80003800000 */
[----:B------:R0:W-:Y:S01]  /*4380*/  @!P5 STG.E.U8 desc[UR36][R20.64+0x79], R181 ;  /* 0x000079b51400d986 */ /* 0x0001e2000c101124 */
[----:B------:R-:W-:Y:S05]  /*4390*/  @P2 BRA `(.L_x_156) ;  /* 0x00000000000c2947 */ /* 0x000fea0003800000 */
[----:B------:R-:W2:Y:S02]  /*43a0*/  LDG.E.U8 R218, desc[UR36][R120.64+0x78] ;  /* 0x0000782478da7981 */ /* 0x000ea4000c1e1100 */
[----:B--2---:R-:W-:-:S05]  /*43b0*/  PRMT R123, R218, 0x8880, RZ ;  /* 0x00008880da7b7816 */ /* 0x004fca00000000ff */
[----:B------:R-:W-:-:S07]  /*43c0*/  IMAD R226, R123, R216, RZ ;  /* 0x000000d87be27224 */ /* 0x000fce00078e02ff */
.L_x_156:
[----:B------:R-:W-:Y:S05]  /*43d0*/  BSYNC B1 ;  /* 0x0000000000017941 */ /* 0x000fea0003800000 */
.L_x_155:
        /* <DEDUP_REMOVED lines=11> */
.L_x_158:
[----:B------:R-:W-:Y:S05]  /*4490*/  BSYNC B1 ;  /* 0x0000000000017941 */ /* 0x000fea0003800000 */
.L_x_157:
[----:B------:R-:W-:Y:S01]  /*44a0*/  @!P4 IMAD R183, R183, R217, R226 ;  /* 0x000000d9b7b7c224 */ /* 0x000fe200078e02e2 */
[----:B------:R-:W-:Y:S04]  /*44b0*/  BSSY B1, `(.L_x_159) ;  /* 0x0000006000017945 */ /* 0x000fe80003800000 */
[----:B------:R0:W-:Y:S01]  /*44c0*/  @!P4 STG.E.U8 desc[UR36][R12.64+0x79], R183 ;  /* 0x000079b70c00c986 */ /* 0x0001e2000c101124 */
[----:B------:R-:W-:Y:S05]  /*44d0*/  @P3 BRA `(.L_x_160) ;  /* 0x00000000000c3947 */ /* 0x000fea0003800000 */
[----:B------:R-:W2:Y:S02]  /*44e0*/  LDG.E.U8 R218, desc[UR36][R22.64+0x80] ;  /* 0x0000802416da7981 */ /* 0x000ea4000c1e1100 */
[----:B--2---:R-:W-:-:S05]  /*44f0*/  PRMT R123, R218, 0x8880, RZ ;  /* 0x00008880da7b7816 */ /* 0x004fca00000000ff */
[----:B------:R-:W-:-:S07]  /*4500*/  IMAD R226, R123, R216, RZ ;  /* 0x000000d87be27224 */ /* 0x000fce00078e02ff */
.L_x_160:
[----:B------:R-:W-:Y:S05]  /*4510*/  BSYNC B1 ;  /* 0x0000000000017941 */ /* 0x000fea0003800000 */
.L_x_159:
[----:B--2---:R-:W-:Y:S01]  /*4520*/  @!P3 IMAD R123, R184, R217, R226 ;  /* 0x000000d9b87bb224 */ /* 0x004fe200078e02e2 */
[----:B------:R-:W-:Y:S04]  /*4530*/  BSSY B1, `(.L_x_161) ;  /* 0x0000006000017945 */ /* 0x000fe80003800000 */
[----:B------:R2:W-:Y:S01]  /*4540*/  @!P3 STG.E.U8 desc[UR36][R20.64+0x80], R123 ;  /* 0x0000807b1400b986 */ /* 0x0005e2000c101124 */
[----:B------:R-:W-:Y:S05]  /*4550*/  @P5 BRA `(.L_x_162) ;  /* 0x00000000000c5947 */ /* 0x000fea0003800000 */
[----:B------:R-:W2:Y:S02]  /*4560*/  LDG.E.U8 R218, desc[UR36][R22.64+0x81] ;  /* 0x0000812416da7981 */ /* 0x000ea4000c1e1100 */
[----:B--2---:R-:W-:-:S05]  /*4570*/  PRMT R123, R218, 0x8880, RZ ;  /* 0x00008880da7b7816 */ /* 0x004fca00000000ff */
[----:B------:R-:W-:-:S07]  /*4580*/  IMAD R226, R123, R216, RZ ;  /* 0x000000d87be27224 */ /* 0x000fce00078e02ff */
.L_x_162:
[----:B------:R-:W-:Y:S05]  /*4590*/  BSYNC B1 ;  /* 0x0000000000017941 */ /* 0x000fea0003800000 */
.L_x_161:
[----:B------:R-:W-:Y:S01]  /*45a0*/  @!P5 IMAD R185, R185, R217, R226 ;  /* 0x000000d9b9b9d224 */ /* 0x000fe200078e02e2 */
[----:B------:R-:W-:Y:S04]  /*45b0*/  BSSY B1, `(.L_x_163) ;  /* 0x0000006000017945 */ /* 0x000fe80003800000 */
[----:B------:R0:W-:Y:S01]  /*45c0*/  @!P5 STG.E.U8 desc[UR36][R20.64+0x81], R185 ;  /* 0x000081b91400d986 */ /* 0x0001e2000c101124 */
[----:B------:R-:W-:Y:S05]  /*45d0*/  @P2 BRA `(.L_x_164) ;  /* 0x00000000000c2947 */ /* 0x000fea0003800000 */
[----:B------:R-:W2:Y:S02]  /*45e0*/  LDG.E.U8 R218, desc[UR36][R120.64+0x80] ;  /* 0x0000802478da7981 */ /* 0x000ea4000c1e1100 */
[----:B--2---:R-:W-:-:S05]  /*45f0*/  PRMT R123, R218, 0x8880, RZ ;  /* 0x00008880da7b7816 */ /* 0x004fca00000000ff */
[----:B------:R-:W-:-:S07]  /*4600*/  IMAD R226, R123, R216, RZ ;  /* 0x000000d87be27224 */ /* 0x000fce00078e02ff */
.L_x_164:
[----:B------:R-:W-:Y:S05]  /*4610*/  BSYNC B1 ;  /* 0x0000000000017941 */ /* 0x000fea0003800000 */
.L_x_163:
        /* <DEDUP_REMOVED lines=11> */
.L_x_166:
[----:B------:R-:W-:Y:S05]  /*46d0*/  BSYNC B1 ;  /* 0x0000000000017941 */ /* 0x000fea0003800000 */
.L_x_165:
[----:B------:R-:W-:Y:S01]  /*46e0*/  @!P4 IMAD R187, R187, R217, R226 ;  /* 0x000000d9bbbbc224 */ /* 0x000fe200078e02e2 */
[----:B------:R-:W-:Y:S04]  /*46f0*/  BSSY B1, `(.L_x_167) ;  /* 0x0000006000017945 */ /* 0x000fe80003800000 */
[----:B------:R0:W-:Y:S01]  /*4700*/  @!P4 STG.E.U8 desc[UR36][R12.64+0x81], R187 ;  /* 0x000081bb0c00c986 */ /* 0x0001e2000c101124 */
[----:B------:R-:W-:Y:S05]  /*4710*/  @P3 BRA `(.L_x_168) ;  /* 0x00000000000c3947 */ /* 0x000fea0003800000 */
[----:B------:R-:W2:Y:S02]  /*4720*/  LDG.E.U8 R218, desc[UR36][R22.64+0x88] ;  /* 0x0000882416da7981 */ /* 0x000ea4000c1e1100 */
[----:B--2---:R-:W-:-:S05]  /*4730*/  PRMT R123, R218, 0x8880, RZ ;  /* 0x00008880da7b7816 */ /* 0x004fca00000000ff */
[----:B------:R-:W-:-:S07]  /*4740*/  IMAD R226, R123, R216, RZ ;  /* 0x000000d87be27224 */ /* 0x000fce00078e02ff */
.L_x_168:
[----:B------:R-:W-:Y:S05]  /*4750*/  BSYNC B1 ;  /* 0x0000000000017941 */ /* 0x000fea0003800000 */
.L_x_167:
[----:B--2---:R-:W-:Y:S01]  /*4760*/  @!P3 IMAD R123, R188, R217, R226 ;  /* 0x000000d9bc7bb224 */ /* 0x004fe200078e02e2 */
[----:B------:R-:W-:Y:S04]  /*4770*/  BSSY B1, `(.L_x_169) ;  /* 0x0000006000017945 */ /* 0x000fe80003800000 */
[----:B------:R2:W-:Y:S01]  /*4780*/  @!P3 STG.E.U8 desc[UR36][R20.64+0x88], R123 ;  /* 0x0000887b1400b986 */ /* 0x0005e2000c101124 */
[----:B------:R-:W-:Y:S05]  /*4790*/  @P5 BRA `(.L_x_170) ;  /* 0x00000000000c5947 */ /* 0x000fea0003800000 */
[----:B------:R-:W2:Y:S02]  /*47a0*/  LDG.E.U8 R218, desc[UR36][R22.64+0x89] ;  /* 0x0000892416da7981 */ /* 0x000ea4000c1e1100 */
[----:B--2---:R-:W-:-:S05]  /*47b0*/  PRMT R123, R218, 0x8880, RZ ;  /* 0x00008880da7b7816 */ /* 0x004fca00000000ff */
[----:B------:R-:W-:-:S07]  /*47c0*/  IMAD R226, R123, R216, RZ ;  /* 0x000000d87be27224 */ /* 0x000fce00078e02ff */
.L_x_170:
[----:B------:R-:W-:Y:S05]  /*47d0*/  BSYNC B1 ;  /* 0x0000000000017941 */ /* 0x000fea0003800000 */
.L_x_169:
[----:B------:R-:W-:Y:S01]  /*47e0*/  @!P5 IMAD R189, R189, R217, R226 ;  /* 0x000000d9bdbdd224 */ /* 0x000fe200078e02e2 */
[----:B------:R-:W-:Y:S04]  /*47f0*/  BSSY B1, `(.L_x_171) ;  /* 0x0000006000017945 */ /* 0x000fe80003800000 */
[----:B------:R0:W-:Y:S01]  /*4800*/  @!P5 STG.E.U8 desc[UR36][R20.64+0x89], R189 ;  /* 0x000089bd1400d986 */ /* 0x0001e2000c101124 */
[----:B------:R-:W-:Y:S05]  /*4810*/  @P2 BRA `(.L_x_172) ;  /* 0x00000000000c2947 */ /* 0x000fea0003800000 */
[----:B------:R-:W2:Y:S02]  /*4820*/  LDG.E.U8 R218, desc[UR36][R120.64+0x88] ;  /* 0x0000882478da7981 */ /* 0x000ea4000c1e1100 */
[----:B--2---:R-:W-:-:S05]  /*4830*/  PRMT R123, R218, 0x8880, RZ ;  /* 0x00008880da7b7816 */ /* 0x004fca00000000ff */
[----:B------:R-:W-:-:S07]  /*4840*/  IMAD R226, R123, R216, RZ ;  /* 0x000000d87be27224 */ /* 0x000fce00078e02ff */
.L_x_172:
[----:B------:R-:W-:Y:S05]  /*4850*/  BSYNC B1 ;  /* 0x0000000000017941 */ /* 0x000fea0003800000 */
.L_x_171:
        /* <DEDUP_REMOVED lines=11> */
.L_x_174:
[----:B------:R-:W-:Y:S05]  /*4910*/  BSYNC B1 ;  /* 0x0000000000017941 */ /* 0x000fea0003800000 */
.L_x_173:
[----:B------:R-:W-:Y:S01]  /*4920*/  @!P4 IMAD R191, R191, R217, R226 ;  /* 0x000000d9bfbfc224 */ /* 0x000fe200078e02e2 */
[----:B------:R-:W-:Y:S04]  /*4930*/  BSSY B1, `(.L_x_175) ;  /* 0x0000006000017945 */ /* 0x000fe80003800000 */
[----:B------:R0:W-:Y:S01]  /*4940*/  @!P4 STG.E.U8 desc[UR36][R12.64+0x89], R191 ;  /* 0x000089bf0c00c986 */ /* 0x0001e2000c101124 */
[----:B------:R-:W-:Y:S05]  /*4950*/  @P3 BRA `(.L_x_176) ;  /* 0x00000000000c3947 */ /* 0x000fea0003800000 */
[----:B------:R-:W2:Y:S02]  /*4960*/  LDG.E.U8 R218, desc[UR36][R22.64+0x90] ;  /* 0x0000902416da7981 */ /* 0x000ea4000c1e1100 */
[----:B--2---:R-:W-:-:S05]  /*4970*/  PRMT R123, R218, 0x8880, RZ ;  /* 0x00008880da7b7816 */ /* 0x004fca00000000ff */
[----:B------:R-:W-:-:S07]  /*4980*/  IMAD R226, R123, R216, RZ ;  /* 0x000000d87be27224 */ /* 0x000fce00078e02ff */
.L_x_176:
[----:B------:R-:W-:Y:S05]  /*4990*/  BSYNC B1 ;  /* 0x0000000000017941 */ /* 0x000fea0003800000 */
.L_x_175:
[----:B--2---:R-:W-:Y:S01]  /*49a0*/  @!P3 IMAD R123, R192, R217, R226 ;  /* 0x000000d9c07bb224 */ /* 0x004fe200078e02e2 */
[----:B------:R-:W-:Y:S04]  /*49b0*/  BSSY B1, `(.L_x_177) ;  /* 0x0000006000017945 */ /* 0x000fe80003800000 */
[----:B------:R2:W-:Y:S01]  /*49c0*/  @!P3 STG.E.U8 desc[UR36][R20.64+0x90], R123 ;  /* 0x0000907b1400b986 */ /* 0x0005e2000c101124 */
[----:B------:R-:W-:Y:S05]  /*49d0*/  @P5 BRA `(.L_x_178) ;  /* 0x00000000000c5947 */ /* 0x000fea0003800000 */
[----:B------:R-:W2:Y:S02]  /*49e0*/  LDG.E.U8 R218, desc[UR36][R22.64+0x91] ;  /* 0x0000912416da7981 */ /* 0x000ea4000c1e1100 */
[----:B--2---:R-:W-:-:S05]  /*49f0*/  PRMT R123, R218, 0x8880, RZ ;  /* 0x00008880da7b7816 */ /* 0x004fca00000000ff */
[----:B------:R-:W-:-:S07]  /*4a00*/  IMAD R226, R123, R216, RZ ;  /* 0x000000d87be27224 */ /* 0x000fce00078e02ff */
.L_x_178:
[----:B------:R-:W-:Y:S05]  /*4a10*/  BSYNC B1 ;  /* 0x0000000000017941 */ /* 0x000fea0003800000 */
.L_x_177:
[----:B------:R-:W-:Y:S01]  /*4a20*/  @!P5 IMAD R193, R193, R217, R226 ;  /* 0x000000d9c1c1d224 */ /* 0x000fe200078e02e2 */
[----:B------:R-:W-:Y:S04]  /*4a30*/  BSSY B1, `(.L_x_179) ;  /* 0x0000006000017945 */ /* 0x000fe80003800000 */
[----:B------:R0:W-:Y:S01]  /*4a40*/  @!P5 STG.E.U8 desc[UR36][R20.64+0x91], R193 ;  /* 0x000091c11400d986 */ /* 0x0001e2000c101124 */
[----:B------:R-:W-:Y:S05]  /*4a50*/  @P2 BRA `(.L_x_180) ;  /* 0x00000000000c2947 */ /* 0x000fea0003800000 */
[----:B------:R-:W2:Y:S02]  /*4a60*/  LDG.E.U8 R218, desc[UR36][R120.64+0x90] ;  /* 0x0000902478da7981 */ /* 0x000ea4000c1e1100 */
[----:B--2---:R-:W-:-:S05]  /*4a70*/  PRMT R123, R218, 0x8880, RZ ;  /* 0x00008880da7b7816 */ /* 0x004fca00000000ff */
[----:B------:R-:W-:-:S07]  /*4a80*/  IMAD R226, R123, R216, RZ ;  /* 0x000000d87be27224 */ /* 0x000fce00078e02ff */
.L_x_180:
[----:B------:R-:W-:Y:S05]  /*4a90*/  BSYNC B1 ;  /* 0x0000000000017941 */ /* 0x000fea0003800000 */
.L_x_179:
        /* <DEDUP_REMOVED lines=11> */
.L_x_182:
[----:B------:R-:W-:Y:S05]  /*4b50*/  BSYNC B1 ;  /* 0x0000000000017941 */ /* 0x000fea0003800000 */
.L_x_181:
[----:B------:R-:W-:Y:S01]  /*4b60*/  @!P4 IMAD R195, R195, R217, R226 ;  /* 0x000000d9c3c3c224 */ /* 0x000fe200078e02e2 */
[----:B------:R-:W-:Y:S04]  /*4b70*/  BSSY B1, `(.L_x_183) ;  /* 0x0000006000017945 */ /* 0x000fe80003800000 */
[----:B------:R0:W-:Y:S01]  /*4b80*/  @!P4 STG.E.U8 desc[UR36][R12.64+0x91], R195 ;  /* 0x000091c30c00c986 */ /* 0x0001e2000c101124 */
[----:B------:R-:W-:Y:S05]  /*4b90*/  @P3 BRA `(.L_x_184) ;  /* 0x00000000000c3947 */ /* 0x000fea0003800000 */
[----:B------:R-:W2:Y:S02]  /*4ba0*/  LDG.E.U8 R218, desc[UR36][R22.64+0x98] ;  /* 0x0000982416da7981 */ /* 0x000ea4000c1e1100 */
[----:B--2---:R-:W-:-:S05]  /*4bb0*/  PRMT R123, R218, 0x8880, RZ ;  /* 0x00008880da7b7816 */ /* 0x004fca00000000ff */
[----:B------:R-:W-:-:S07]  /*4bc0*/  IMAD R226, R123, R216, RZ ;  /* 0x000000d87be27224 */ /* 0x000fce00078e02ff */
.L_x_184:
[----:B------:R-:W-:Y:S05]  /*4bd0*/  BSYNC B1 ;  /* 0x0000000000017941 */ /* 0x000fea0003800000 */
.L_x_183:
[----:B--2---:R-:W-:Y:S01]  /*4be0*/  @!P3 IMAD R123, R196, R217, R226 ;  /* 0x000000d9c47bb224 */ /* 0x004fe200078e02e2 */
[----:B------:R-:W-:Y:S04]  /*4bf0*/  BSSY B1, `(.L_x_185) ;  /* 0x0000006000017945 */ /* 0x000fe80003800000 */
[----:B------:R2:W-:Y:S01]  /*4c00*/  @!P3 STG.E.U8 desc[UR36][R20.64+0x98], R123 ;  /* 0x0000987b1400b986 */ /* 0x0005e2000c101124 */
[----:B------:R-:W-:Y:S05]  /*4c10*/  @P5 BRA `(.L_x_186) ;  /* 0x00000000000c5947 */ /* 0x000fea0003800000 */
[----:B------:R-:W2:Y:S02]  /*4c20*/  LDG.E.U8 R218, desc[UR36][R22.64+0x99] ;  /* 0x0000992416da7981 */ /* 0x000ea4000c1e1100 */
[----:B--2---:R-:W-:-:S05]  /*4c30*/  PRMT R123, R218, 0x8880, RZ ;  /* 0x00008880da7b7816 */ /* 0x004fca00000000ff */
[----:B------:R-:W-:-:S07]  /*4c40*/  IMAD R226, R123, R216, RZ ;  /* 0x000000d87be27224 */ /* 0x000fce00078e02ff */
.L_x_186:
[----:B------:R-:W-:Y:S05]  /*4c50*/  BSYNC B1 ;  /* 0x0000000000017941 */ /* 0x000fea0003800000 */
.L_x_185:
[----:B------:R-:W-:Y:S01]  /*4c60*/  @!P5 IMAD R197, R197, R217, R226 ;  /* 0x000000d9c5c5d224 */ /* 0x000fe200078e02e2 */
[----:B------:R-:W-:Y:S04]  /*4c70*/  BSSY B1, `(.L_x_187) ;  /* 0x0000006000017945 */ /* 0x000fe80003800000 */
[----:B------:R0:W-:Y:S01]  /*4c80*/  @!P5 STG.E.U8 desc[UR36][R20.64+0x99], R197 ;  /* 0x000099c51400d986 */ /* 0x0001e2000c101124 */
[----:B------:R-:W-:Y:S05]  /*4c90*/  @P2 BRA `(.L_x_188) ;  /* 0x00000000000c2947 */ /* 0x000fea0003800000 */
[----:B------:R-:W2:Y:S02]  /*4ca0*/  LDG.E.U8 R218, desc[UR36][R120.64+0x98] ;  /* 0x0000982478da7981 */ /* 0x000ea4000c1e1100 */
[----:B--2---:R-:W-:-:S05]  /*4cb0*/  PRMT R123, R218, 0x8880, RZ ;  /* 0x00008880da7b7816 */ /* 0x004fca00000000ff */
[----:B------:R-:W-:-:S07]  /*4cc0*/  IMAD R226, R123, R216, RZ ;  /* 0x000000d87be27224 */ /* 0x000fce00078e02ff */
.L_x_188:
[----:B------:R-:W-:Y:S05]  /*4cd0*/  BSYNC B1 ;  /* 0x0000000000017941 */ /* 0x000fea0003800000 */
.L_x_187:
        /* <DEDUP_REMOVED lines=11> */
.L_x_190:
[----:B------:R-:W-:Y:S05]  /*4d90*/  BSYNC B1 ;  /* 0x0000000000017941 */ /* 0x000fea0003800000 */
.L_x_189:
[----:B------:R-:W-:Y:S01]  /*4da0*/  @!P4 IMAD R199, R199, R217, R226 ;  /* 0x000000d9c7c7c224 */ /* 0x000fe200078e02e2 */
[----:B------:R-:W-:Y:S04]  /*4db0*/  BSSY B1, `(.L_x_191) ;  /* 0x0000006000017945 */ /* 0x000fe80003800000 */
[----:B------:R0:W-:Y:S01]  /*4dc0*/  @!P4 STG.E.U8 desc[UR36][R12.64+0x99], R199 ;  /* 0x000099c70c00c986 */ /* 0x0001e2000c101124 */
[----:B------:R-:W-:Y:S05]  /*4dd0*/  @P3 BRA `(.L_x_192) ;  /* 0x00000000000c3947 */ /* 0x000fea0003800000 */
[----:B------:R-:W2:Y:S02]  /*4de0*/  LDG.E.U8 R218, desc[UR36][R22.64+0xa0] ;  /* 0x0000a02416da7981 */ /* 0x000ea4000c1e1100 */
[----:B--2---:R-:W-:-:S05]  /*4df0*/  PRMT R123, R218, 0x8880, RZ ;  /* 0x00008880da7b7816 */ /* 0x004fca00000000ff */
[----:B------:R-:W-:-:S07]  /*4e00*/  IMAD R226, R123, R216, RZ ;  /* 0x000000d87be27224 */ /* 0x000fce00078e02ff */
.L_x_192:
[----:B------:R-:W-:Y:S05]  /*4e10*/  BSYNC B1 ;  /* 0x0000000000017941 */ /* 0x000fea0003800000 */
.L_x_191:
[----:B--2---:R-:W-:Y:S01]  /*4e20*/  @!P3 IMAD R123, R200, R217, R226 ;  /* 0x000000d9c87bb224 */ /* 0x004fe200078e02e2 */
[----:B------:R-:W-:Y:S04]  /*4e30*/  BSSY B1, `(.L_x_193) ;  /* 0x0000006000017945 */ /* 0x000fe80003800000 */
[----:B------:R2:W-:Y:S01]  /*4e40*/  @!P3 STG.E.U8 desc[UR36][R20.64+0xa0], R123 ;  /* 0x0000a07b1400b986 */ /* 0x0005e2000c101124 */
[----:B------:R-:W-:Y:S05]  /*4e50*/  @P5 BRA `(.L_x_194) ;  /* 0x00000000000c5947 */ /* 0x000fea0003800000 */
[----:B------:R-:W2:Y:S02]  /*4e60*/  LDG.E.U8 R218, desc[UR36][R22.64+0xa1] ;  /* 0x0000a12416da7981 */ /* 0x000ea4000c1e1100 */
[----:B--2---:R-:W-:-:S05]  /*4e70*/  PRMT R123, R218, 0x8880, RZ ;  /* 0x00008880da7b7816 */ /* 0x004fca00000000ff */
[----:B------:R-:W-:-:S07]  /*4e80*/  IMAD R226, R123, R216, RZ ;  /* 0x000000d87be27224 */ /* 0x000fce00078e02ff */
.L_x_194:
[----:B------:R-:W-:Y:S05]  /*4e90*/  BSYNC B1 ;  /* 0x0000000000017941 */ /* 0x000fea0003800000 */
.L_x_193:
[----:B------:R-:W-:Y:S01]  /*4ea0*/  @!P5 IMAD R201, R201, R217, R226 ;  /* 0x000000d9c9c9d224 */ /* 0x000fe200078e02e2 */
[----:B------:R-:W-:Y:S04]  /*4eb0*/  BSSY B1, `(.L_x_195) ;  /* 0x0000006000017945 */ /* 0x000fe80003800000 */
[----:B------:R0:W-:Y:S01]  /*4ec0*/  @!P5 STG.E.U8 desc[UR36][R20.64+0xa1], R201 ;  /* 0x0000a1c91400d986 */ /* 0x0001e2000c101124 */
[----:B------:R-:W-:Y:S05]  /*4ed0*/  @P2 BRA `(.L_x_196) ;  /* 0x00000000000c2947 */ /* 0x000fea0003800000 */
[----:B------:R-:W2:Y:S02]  /*4ee0*/  LDG.E.U8 R218, desc[UR36][R120.64+0xa0] ;  /* 0x0000a02478da7981 */ /* 0x000ea4000c1e1100 */
[----:B--2---:R-:W-:-:S05]  /*4ef0*/  PRMT R123, R218, 0x8880, RZ ;  /* 0x00008880da7b7816 */ /* 0x004fca00000000ff */
[----:B------:R-:W-:-:S07]  /*4f00*/  IMAD R226, R123, R216, RZ ;  /* 0x000000d87be27224 */ /* 0x000fce00078e02ff */
.L_x_196:
[----:B------:R-:W-:Y:S05]  /*4f10*/  BSYNC B1 ;  /* 0x0000000000017941 */ /* 0x000fea0003800000 */
.L_x_195:
        /* <DEDUP_REMOVED lines=11> */
.L_x_198:
[----:B------:R-:W-:Y:S05]  /*4fd0*/  BSYNC B1 ;  /* 0x0000000000017941 */ /* 0x000fea0003800000 */
.L_x_197:
[----:B------:R-:W-:Y:S01]  /*4fe0*/  @!P4 IMAD R203, R203, R217, R226 ;  /* 0x000000d9cbcbc224 */ /* 0x000fe200078e02e2 */
[----:B------:R-:W-:Y:S04]  /*4ff0*/  BSSY B1, `(.L_x_199) ;  /* 0x0000006000017945 */ /* 0x000fe80003800000 */
[----:B------:R0:W-:Y:S01]  /*5000*/  @!P4 STG.E.U8 desc[UR36][R12.64+0xa1], R203 ;  /* 0x0000a1cb0c00c986 */ /* 0x0001e2000c101124 */
[----:B------:R-:W-:Y:S05]  /*5010*/  @P3 BRA `(.L_x_200) ;  /* 0x00000000000c3947 */ /* 0x000fea0003800000 */
[----:B------:R-:W2:Y:S02]  /*5020*/  LDG.E.U8 R218, desc[UR36][R22.64+0xa8] ;  /* 0x0000a82416da7981 */ /* 0x000ea4000c1e1100 */
[----:B--2---:R-:W-:-:S05]  /*5030*/  PRMT R123, R218, 0x8880, RZ ;  /* 0x00008880da7b7816 */ /* 0x004fca00000000ff */
[----:B------:R-:W-:-:S07]  /*5040*/  IMAD R226, R123, R216, RZ ;  /* 0x000000d87be27224 */ /* 0x000fce00078e02ff */
.L_x_200:
[----:B------:R-:W-:Y:S05]  /*5050*/  BSYNC B1 ;  /* 0x0000000000017941 */ /* 0x000fea0003800000 */
.L_x_199:
[----:B--2---:R-:W-:Y:S01]  /*5060*/  @!P3 IMAD R123, R204, R217, R226 ;  /* 0x000000d9cc7bb224 */ /* 0x004fe200078e02e2 */
[----:B------:R-:W-:Y:S04]  /*5070*/  BSSY B1, `(.L_x_201) ;  /* 0x0000006000017945 */ /* 0x000fe80003800000 */
[----:B------:R2:W-:Y:S01]  /*5080*/  @!P3 STG.E.U8 desc[UR36][R20.64+0xa8], R123 ;  /* 0x0000a87b1400b986 */ /* 0x0005e2000c101124 */
[----:B------:R-:W-:Y:S05]  /*5090*/  @P5 BRA `(.L_x_202) ;  /* 0x00000000000c5947 */ /* 0x000fea0003800000 */
[----:B------:R-:W2:Y:S02]  /*50a0*/  LDG.E.U8 R218, desc[UR36][R22.64+0xa9] ;  /* 0x0000a92416da7981 */ /* 0x000ea4000c1e1100 */
[----:B--2---:R-:W-:-:S05]  /*50b0*/  PRMT R123, R218, 0x8880, RZ ;  /* 0x00008880da7b7816 */ /* 0x004fca00000000ff */
[----:B------:R-:W-:-:S07]  /*50c0*/  IMAD R226, R123, R216, RZ ;  /* 0x000000d87be27224 */ /* 0x000fce00078e02ff */
.L_x_202:
[----:B------:R-:W-:Y:S05]  /*50d0*/  BSYNC B1 ;  /* 0x0000000000017941 */ /* 0x000fea0003800000 */
.L_x_201:
[----:B------:R-:W-:Y:S01]  /*50e0*/  @!P5 IMAD R205, R205, R217, R226 ;  /* 0x000000d9cdcdd224 */ /* 0x000fe200078e02e2 */
[----:B------:R-:W-:Y:S04]  /*50f0*/  BSSY B1, `(.L_x_203) ;  /* 0x0000006000017945 */ /* 0x000fe80003800000 */
[----:B------:R0:W-:Y:S01]  /*5100*/  @!P5 STG.E.U8 desc[UR36][R20.64+0xa9], R205 ;  /* 0x0000a9cd1400d986 */ /* 0x0001e2000c101124 */
[----:B------:R-:W-:Y:S05]  /*5110*/  @P2 BRA `(.L_x_204) ;  /* 0x00000000000c2947 */ /* 0x000fea0003800000 */
[----:B------:R-:W2:Y:S02]  /*5120*/  LDG.E.U8 R218, desc[UR36][R120.64+0xa8] ;  /* 0x0000a82478da7981 */ /* 0x000ea4000c1e1100 */
[----:B--2---:R-:W-:-:S05]  /*5130*/  PRMT R123, R218, 0x8880, RZ ;  /* 0x00008880da7b7816 */ /* 0x004fca00000000ff */
[----:B------:R-:W-:-:S07]  /*5140*/  IMAD R226, R123, R216, RZ ;  /* 0x000000d87be27224 */ /* 0x000fce00078e02ff */
.L_x_204:
[----:B------:R-:W-:Y:S05]  /*5150*/  BSYNC B1 ;  /* 0x0000000000017941 */ /* 0x000fea0003800000 */
.L_x_203:
        /* <DEDUP_REMOVED lines=11> */
.L_x_206:
[----:B------:R-:W-:Y:S05]  /*5210*/  BSYNC B1 ;  /* 0x0000000000017941 */ /* 0x000fea0003800000 */
.L_x_205:
[----:B------:R-:W-:Y:S01]  /*5220*/  @!P4 IMAD R207, R207, R217, R226 ;  /* 0x000000d9cfcfc224 */ /* 0x000fe200078e02e2 */
[----:B------:R-:W-:Y:S04]  /*5230*/  BSSY B1, `(.L_x_207) ;  /* 0x0000006000017945 */ /* 0x000fe80003800000 */
[----:B------:R0:W-:Y:S01]  /*5240*/  @!P4 STG.E.U8 desc[UR36][R12.64+0xa9], R207 ;  /* 0x0000a9cf0c00c986 */ /* 0x0001e2000c101124 */
[----:B------:R-:W-:Y:S05]  /*5250*/  @P3 BRA `(.L_x_208) ;  /* 0x00000000000c3947 */ /* 0x000fea0003800000 */
[----:B------:R-:W2:Y:S02]  /*5260*/  LDG.E.U8 R218, desc[UR36][R22.64+0xb0] ;  /* 0x0000b02416da7981 */ /* 0x000ea4000c1e1100 */
[----:B--2---:R-:W-:-:S05]  /*5270*/  PRMT R123, R218, 0x8880, RZ ;  /* 0x00008880da7b7816 */ /* 0x004fca00000000ff */
[----:B------:R-:W-:-:S07]  /*5280*/  IMAD R226, R123, R216, RZ ;  /* 0x000000d87be27224 */ /* 0x000fce00078e02ff */
.L_x_208:
[----:B------:R-:W-:Y:S05]  /*5290*/  BSYNC B1 ;  /* 0x0000000000017941 */ /* 0x000fea0003800000 */
.L_x_207:
[----:B--2---:R-:W-:Y:S01]  /*52a0*/  @!P3 IMAD R123, R208, R217, R226 ;  /* 0x000000d9d07bb224 */ /* 0x004fe200078e02e2 */
[----:B------:R-:W-:Y:S04]  /*52b0*/  BSSY B1, `(.L_x_209) ;  /* 0x0000006000017945 */ /* 0x000fe80003800000 */
[----:B------:R2:W-:Y:S01]  /*52c0*/  @!P3 STG.E.U8 desc[UR36][R20.64+0xb0], R123 ;  /* 0x0000b07b1400b986 */ /* 0x0005e2000c101124 */
[----:B------:R-:W-:Y:S05]  /*52d0*/  @P5 BRA `(.L_x_210) ;  /* 0x00000000000c5947 */ /* 0x000fea0003800000 */
[----:B------:R-:W2:Y:S02]  /*52e0*/  LDG.E.U8 R218, desc[UR36][R22.64+0xb1] ;  /* 0x0000b12416da7981 */ /* 0x000ea4000c1e1100 */
[----:B--2---:R-:W-:-:S05]  /*52f0*/  PRMT R123, R218, 0x8880, RZ ;  /* 0x00008880da7b7816 */ /* 0x004fca00000000ff */
[----:B------:R-:W-:-:S07]  /*5300*/  IMAD R226, R123, R216, RZ ;  /* 0x000000d87be27224 */ /* 0x000fce00078e02ff */
.L_x_210:
[----:B------:R-:W-:Y:S05]  /*5310*/  BSYNC B1 ;  /* 0x0000000000017941 */ /* 0x000fea0003800000 */
.L_x_209:
[----:B------:R-:W-:Y:S01]  /*5320*/  @!P5 IMAD R209, R209, R217, R226 ;  /* 0x000000d9d1d1d224 */ /* 0x000fe200078e02e2 */
[----:B------:R-:W-:Y:S04]  /*5330*/  BSSY B1, `(.L_x_211) ;  /* 0x0000006000017945 */ /* 0x000fe80003800000 */
[----:B------:R0:W-:Y:S01]  /*5340*/  @!P5 STG.E.U8 desc[UR36][R20.64+0xb1], R209 ;  /* 0x0000b1d11400d986 */ /* 0x0001e2000c101124 */
[----:B------:R-:W-:Y:S05]  /*5350*/  @P2 BRA `(.L_x_212) ;  /* 0x00000000000c2947 */ /* 0x000fea0003800000 */
[----:B------:R-:W2:Y:S02]  /*5360*/  LDG.E.U8 R218, desc[UR36][R120.64+0xb0] ;  /* 0x0000b02478da7981 */ /* 0x000ea4000c1e1100 */
[----:B--2---:R-:W-:-:S05]  /*5370*/  PRMT R123, R218, 0x8880, RZ ;  /* 0x00008880da7b7816 */ /* 0x004fca00000000ff */
[----:B------:R-:W-:-:S07]  /*5380*/  IMAD R226, R123, R216, RZ ;  /* 0x000000d87be27224 */ /* 0x000fce00078e02ff */
.L_x_212:
[----:B------:R-:W-:Y:S05]  /*5390*/  BSYNC B1 ;  /* 0x0000000000017941 */ /* 0x000fea0003800000 */
.L_x_211:
[C---:B------:R-:W-:Y:S01]  /*53a0*/  ISETP.LT.OR P4, PT, R219.reuse, 0xb2, !P1 ;  /* 0x000000b2db00780c */ /* 0x040fe20004f81670 */
[----:B--2---:R-:W-:Y:S01]  /*53b0*/  @!P2 IMAD R123, R210, R217, R226 ;  /* 0x000000d9d27ba224 */ /* 0x004fe200078e02e2 */
[----:B------:R-:W-:Y:S01]  /*53c0*/  BSSY B1, `(.L_x_213) ;  /* 0x000000b000017945 */ /* 0x000fe20003800000 */
[C---:B------:R-:W-:Y:S02]  /*53d0*/  ISETP.LT.OR P3, PT, R219.reuse, 0xb9, !P0 ;  /* 0x000000b9db00780c */ /* 0x040fe40004761670 */
[----:B---3--:R-:W-:Y:S01]  /*53e0*/  IADD3 R125, P5, R220, 0x80, RZ ;  /* 0x00000080dc7d7810 */ /* 0x008fe20007fbe0ff */
[----:B------:R2:W-:Y:S01]  /*53f0*/  @!P2 STG.E.U8 desc[UR36][R12.64+0xb0], R123 ;  /* 0x0000b07b0c00a986 */ /* 0x0005e2000c101124 */
[C---:B------:R-:W-:Y:S02]  /*5400*/  ISETP.LT.OR P2, PT, R219.reuse, 0xb9, !P1 ;  /* 0x000000b9db00780c */ /* 0x040fe40004f41670 */
[C---:B------:R-:W-:Y:S02]  /*5410*/  ISETP.LT.OR P0, PT, R219.reuse, 0xba, !P0 ;  /* 0x000000badb00780c */ /* 0x040fe40004701670 */
[----:B------:R-:W-:-:S02]  /*5420*/  ISETP.LT.OR P1, PT, R219, 0xba, !P1 ;  /* 0x000000badb00780c */ /* 0x000fc40004f21670 */
[----:B------:R-:W-:Y:S11]  /*5430*/  @P4 BRA `(.L_x_214) ;  /* 0x00000000000c4947 */ /* 0x000ff60003800000 */
[----:B------:R-:W2:Y:S02]  /*5440*/  LDG.E.U8 R218, desc[UR36][R120.64+0xb1] ;  /* 0x0000b12478da7981 */ /* 0x000ea4000c1e1100 */
[----:B--2---:R-:W-:-:S05]  /*5450*/  PRMT R123, R218, 0x8880, RZ ;  /* 0x00008880da7b7816 */ /* 0x004fca00000000ff */
[----:B------:R-:W-:-:S07]  /*5460*/  IMAD R226, R123, R216, RZ ;  /* 0x000000d87be27224 */ /* 0x000fce00078e02ff */
.L_x_214:
[----:B------:R-:W-:Y:S05]  /*5470*/  BSYNC B1 ;  /* 0x0000000000017941 */ /* 0x000fea0003800000 */
.L_x_213:
[----:B------:R-:W-:Y:S01]  /*5480*/  @!P4 IMAD R211, R211, R217, R226 ;  /* 0x000000d9d3d3c224 */ /* 0x000fe200078e02e2 */
[----:B------:R-:W-:Y:S04]  /*5490*/  BSSY B1, `(.L_x_215) ;  /* 0x0000006000017945 */ /* 0x000fe80003800000 */
[----:B------:R3:W-:Y:S01]  /*54a0*/  @!P4 STG.E.U8 desc[UR36][R12.64+0xb1], R211 ;  /* 0x0000b1d30c00c986 */ /* 0x0007e2000c101124 */
[----:B------:R-:W-:Y:S05]  /*54b0*/  @P3 BRA `(.L_x_216) ;  /* 0x00000000000c3947 */ /* 0x000fea0003800000 */
[----:B------:R-:W2:Y:S02]  /*54c0*/  LDG.E.U8 R218, desc[UR36][R22.64+0xb8] ;  /* 0x0000b82416da7981 */ /* 0x000ea4000c1e1100 */
[----:B--2---:R-:W-:-:S05]  /*54d0*/  PRMT R123, R218, 0x8880, RZ ;  /* 0x00008880da7b7816 */ /* 0x004fca00000000ff */
[----:B------:R-:W-:-:S07]  /*54e0*/  IMAD R226, R123, R216, RZ ;  /* 0x000000d87be27224 */ /* 0x000fce00078e02ff */
.L_x_216:
[----:B------:R-:W-:Y:S05]  /*54f0*/  BSYNC B1 ;  /* 0x0000000000017941 */ /* 0x000fea0003800000 */
.L_x_215:
[----:B--2---:R-:W-:Y:S01]  /*5500*/  @!P3 IMAD R123, R212, R217, R226 ;  /* 0x000000d9d47bb224 */ /* 0x004fe200078e02e2 */
[----:B------:R-:W-:Y:S01]  /*5510*/  BSSY B1, `(.L_x_217) ;  /* 0x0000007000017945 */ /* 0x000fe20003800000 */
[----:B------:R-:W-:-:S03]  /*5520*/  IMAD.X R221, RZ, RZ, R221, P5 ;  /* 0x000000ffffdd7224 */ /* 0x000fc600028e06dd */
[----:B------:R2:W-:Y:S01]  /*5530*/  @!P3 STG.E.U8 desc[UR36][R20.64+0xb8], R123 ;  /* 0x0000b87b1400b986 */ /* 0x0005e2000c101124 */
[----:B------:R-:W-:Y:S05]  /*5540*/  @P0 BRA `(.L_x_218) ;  /* 0x00000000000c0947 */ /* 0x000fea0003800000 */
[----:B------:R-:W2:Y:S02]  /*5550*/  LDG.E.U8 R218, desc[UR36][R22.64+0xb9] ;  /* 0x0000b92416da7981 */ /* 0x000ea4000c1e1100 */
[----:B--2---:R-:W-:-:S05]  /*5560*/  PRMT R123, R218, 0x8880, RZ ;  /* 0x00008880da7b7816 */ /* 0x004fca00000000ff */
[----:B------:R-:W-:-:S07]  /*5570*/  IMAD R226, R123, R216, RZ ;  /* 0x000000d87be27224 */ /* 0x000fce00078e02ff */
.L_x_218:
[----:B------:R-:W-:Y:S05]  /*5580*/  BSYNC B1 ;  /* 0x0000000000017941 */ /* 0x000fea0003800000 */
.L_x_217:
[----:B------:R-:W-:Y:S01]  /*5590*/  @!P0 IMAD R213, R213, R217, R226 ;  /* 0x000000d9d5d58224 */ /* 0x000fe200078e02e2 */
[----:B------:R-:W-:Y:S01]  /*55a0*/  BSSY B1, `(.L_x_219) ;  /* 0x0000007000017945 */ /* 0x000fe20003800000 */
[----:B0-----:R-:W-:-:S03]  /*55b0*/  IMAD R22, R221, R8, RZ ;  /* 0x00000008dd167224 */ /* 0x001fc600078e02ff */
[----:B------:R0:W-:Y:S01]  /*55c0*/  @!P0 STG.E.U8 desc[UR36][R20.64+0xb9], R213 ;  /* 0x0000b9d514008986 */ /* 0x0001e2000c101124 */
[----:B------:R-:W-:Y:S05]  /*55d0*/  @P2 BRA `(.L_x_220) ;  /* 0x00000000000c2947 */ /* 0x000fea0003800000 */
[----:B------:R-:W0:Y:S02]  /*55e0*/  LDG.E.U8 R218, desc[UR36][R120.64+0xb8] ;  /* 0x0000b82478da7981 */ /* 0x000e24000c1e1100 */
[----:B0-2---:R-:W-:-:S05]  /*55f0*/  PRMT R21, R218, 0x8880, RZ ;  /* 0x00008880da157816 */ /* 0x005fca00000000ff */
[----:B------:R-:W-:-:S07]  /*5600*/  IMAD R226, R21, R216, RZ ;  /* 0x000000d815e27224 */ /* 0x000fce00078e02ff */
.L_x_220:
[----:B------:R-:W-:Y:S05]  /*5610*/  BSYNC B1 ;  /* 0x0000000000017941 */ /* 0x000fea0003800000 */
.L_x_219:
[----:B0-2---:R-:W-:Y:S01]  /*5620*/  @!P2 IMAD R21, R214, R217, R226 ;  /* 0x000000d9d615a224 */ /* 0x005fe200078e02e2 */
[----:B------:R-:W-:Y:S01]  /*5630*/  BSSY B1, `(.L_x_221) ;  /* 0x0000009000017945 */ /* 0x000fe20003800000 */
[C---:B------:R-:W-:Y:S02]  /*5640*/  IMAD R23, R125.reuse, R9, R22 ;  /* 0x000000097d177224 */ /* 0x040fe400078e0216 */
[CC--:B------:R-:W-:Y:S01]  /*5650*/  IMAD.WIDE.U32 R224, R125.reuse, R8.reuse, R224 ;  /* 0x000000087de07225 */ /* 0x0c0fe200078e00e0 */
[----:B------:R0:W-:Y:S03]  /*5660*/  @!P2 STG.E.U8 desc[UR36][R12.64+0xb8], R21 ;  /* 0x0000b8150c00a986 */ /* 0x0001e6000c101124 */
[----:B------:R-:W-:Y:S01]  /*5670*/  IMAD.WIDE.U32 R8, R125, R8, R222 ;  /* 0x000000087d087225 */ /* 0x000fe200078e00de */
[----:B------:R-:W-:Y:S06]  /*5680*/  @P1 BRA `(.L_x_222) ;  /* 0x00000000000c1947 */ /* 0x000fec0003800000 */
[----:B------:R-:W0:Y:S02]  /*5690*/  LDG.E.U8 R218, desc[UR36][R120.64+0xb9] ;  /* 0x0000b92478da7981 */ /* 0x000e24000c1e1100 */
[----:B0-----:R-:W-:-:S05]  /*56a0*/  PRMT R21, R218, 0x8880, RZ ;  /* 0x00008880da157816 */ /* 0x001fca00000000ff */
[----:B------:R-:W-:-:S07]  /*56b0*/  IMAD R226, R21, R216, RZ ;  /* 0x000000d815e27224 */ /* 0x000fce00078e02ff */
.L_x_222:
[----:B------:R-:W-:Y:S05]  /*56c0*/  BSYNC B1 ;  /* 0x0000000000017941 */ /* 0x000fea0003800000 */
.L_x_221:
[----:B------:R-:W-:Y:S01]  /*56d0*/  @!P1 IMAD R215, R215, R217, R226 ;  /* 0x000000d9d7d79224 */ /* 0x000fe200078e02e2 */
[----:B------:R-:W-:Y:S01]  /*56e0*/  ISETP.GE.AND P2, PT, R3, 0x81, PT ;  /* 0x000000810300780c */ /* 0x000fe20003f46270 */
[----:B------:R-:W-:Y:S01]  /*56f0*/  BSSY B1, `(.L_x_223) ;  /* 0x000000c000017945 */ /* 0x000fe20003800000 */
[----:B------:R-:W-:Y:S02]  /*5700*/  IADD3 R8, P5, R8, R6, RZ ;  /* 0x0000000608087210 */ /* 0x000fe40007fbe0ff */
[----:B------:R2:W-:Y:S01]  /*5710*/  @!P1 STG.E.U8 desc[UR36][R12.64+0xb9], R215 ;  /* 0x0000b9d70c009986 */ /* 0x0005e2000c101124 */
[----:B------:R-:W-:Y:S02]  /*5720*/  ISETP.LT.OR P1, PT, R219, 0x1, !P2 ;  /* 0x00000001db00780c */ /* 0x000fe40005721670 */
[----:B------:R-:W-:Y:S02]  /*5730*/  IADD3.X R9, R7, R9, R23, P5, !PT ;  /* 0x0000000907097210 */ /* 0x000fe40002ffe417 */
[----:B------:R-:W-:-:S02]  /*5740*/  ISETP.GE.AND P0, PT, R3, 0x89, PT ;  /* 0x000000890300780c */ /* 0x000fc40003f06270 */
[----:B------:R-:W-:Y:S02]  /*5750*/  IADD3 R4, P4, P3, R4, R6, R224 ;  /* 0x0000000604047210 */ /* 0x000fe40007b9e0e0 */
[----:B------:R-:W-:-:S05]  /*5760*/  ISETP.LT.OR P5, PT, R219, 0x2, !P2 ;  /* 0x00000002db00780c */ /* 0x000fca00057a1670 */
[----:B--2---:R-:W-:Y:S08]  /*5770*/  @P1 BRA `(.L_x_224) ;  /* 0x00000000000c1947 */ /* 0x004ff00003800000 */
[----:B------:R-:W2:Y:S02]  /*5780*/  LDG.E.U8 R218, desc[UR36][R8.64] ;  /* 0x0000002408da7981 */ /* 0x000ea4000c1e1100 */
[----:B--2---:R-:W-:-:S05]  /*5790*/  PRMT R3, R218, 0x8880, RZ ;  /* 0x00008880da037816 */ /* 0x004fca00000000ff */
[----:B------:R-:W-:-:S07]  /*57a0*/  IMAD R226, R3, R216, RZ ;  /* 0x000000d803e27224 */ /* 0x000fce00078e02ff */
.L_x_224:
[----:B------:R-:W-:Y:S05]  /*57b0*/  BSYNC B1 ;  /* 0x0000000000017941 */ /* 0x000fea0003800000 */
.L_x_223:
[----:B------:R-:W-:Y:S01]  /*57c0*/  @!P1 IMAD R3, R24, R217, R226 ;  /* 0x000000d918039224 */ /* 0x000fe200078e02e2 */
[----:B------:R-:W-:Y:S01]  /*57d0*/  BSSY B1, `(.L_x_225) ;  /* 0x0000007000017945 */ /* 0x000fe20003800000 */
[----:B------:R-:W-:-:S03]  /*57e0*/  IMAD.IADD R224, R23, 0x1, R225 ;  /* 0x0000000117e07824 */ /* 0x000fc600078e02e1 */
[----:B------:R2:W-:Y:S01]  /*57f0*/  @!P1 STG.E.U8 desc[UR36][R14.64], R3 ;  /* 0x000000030e009986 */ /* 0x0005e2000c101124 */
[----:B------:R-:W-:Y:S05]  /*5800*/  @P5 BRA `(.L_x_226) ;  /* 0x00000000000c5947 */ /* 0x000fea0003800000 */
[----:B------:R-:W2:Y:S02]  /*5810*/  LDG.E.U8 R218, desc[UR36][R8.64+0x1] ;  /* 0x0000012408da7981 */ /* 0x000ea4000c1e1100 */
[----:B--2---:R-:W-:-:S05]  /*5820*/  PRMT R3, R218, 0x8880, RZ ;  /* 0x00008880da037816 */ /* 0x004fca00000000ff */
[----:B------:R-:W-:-:S07]  /*5830*/  IMAD R226, R3, R216, RZ ;  /* 0x000000d803e27224 */ /* 0x000fce00078e02ff */
.L_x_226:
[----:B------:R-:W-:Y:S05]  /*5840*/  BSYNC B1 ;  /* 0x0000000000017941 */ /* 0x000fea0003800000 */
.L_x_225:
[----:B------:R-:W-:Y:S01]  /*5850*/  ISETP.LT.OR P1, PT, R219, 0x1, !P0 ;  /* 0x00000001db00780c */ /* 0x000fe20004721670 */
[----:B------:R-:W-:Y:S01]  /*5860*/  @!P5 IMAD R25, R25, R217, R226 ;  /* 0x000000d91919d224 */ /* 0x000fe200078e02e2 */
[----:B------:R-:W-:Y:S01]  /*5870*/  BSSY B1, `(.L_x_227) ;  /* 0x000000a000017945 */ /* 0x000fe20003800000 */
[----:B------:R-:W-:Y:S02]  /*5880*/  IADD3.X R5, R223, R7, R224, P4, P3 ;  /* 0x00000007df057210 */ /* 0x000fe400027e64e0 */
[C---:B------:R-:W-:Y:S01]  /*5890*/  ISETP.LT.OR P4, PT, R219.reuse, 0x2, !P0 ;  /* 0x00000002db00780c */ /* 0x040fe20004781670 */
[----:B------:R0:W-:Y:S01]  /*58a0*/  @!P5 STG.E.U8 desc[UR36][R14.64+0x1], R25 ;  /* 0x000001190e00d986 */ /* 0x0001e2000c101124 */
[C---:B------:R-:W-:Y:S02]  /*58b0*/  ISETP.LT.OR P5, PT, R219.reuse, 0x9, !P2 ;  /* 0x00000009db00780c */ /* 0x040fe400057a1670 */
[----:B------:R-:W-:-:S04]  /*58c0*/  ISETP.LT.OR P3, PT, R219, 0xa, !P2 ;  /* 0x0000000adb00780c */ /* 0x000fc80005761670 */
[----:B------:R-:W-:Y:S09]  /*58d0*/  @P1 BRA `(.L_x_228) ;  /* 0x00000000000c1947 */ /* 0x000ff20003800000 */
[----:B------:R-:W2:Y:S02]  /*58e0*/  LDG.E.U8 R218, desc[UR36][R4.64] ;  /* 0x0000002404da7981 */ /* 0x000ea4000c1e1100 */
[----:B--2---:R-:W-:-:S05]  /*58f0*/  PRMT R3, R218, 0x8880, RZ ;  /* 0x00008880da037816 */ /* 0x004fca00000000ff */
[----:B------:R-:W-:-:S07]  /*5900*/  IMAD R226, R3, R216, RZ ;  /* 0x000000d803e27224 */ /* 0x000fce00078e02ff */
.L_x_228:
[----:B------:R-:W-:Y:S05]  /*5910*/  BSYNC B1 ;  /* 0x0000000000017941 */ /* 0x000fea0003800000 */
.L_x_227:
[----:B--2---:R-:W-:Y:S01]  /*5920*/  @!P1 IMAD R3, R26, R217, R226 ;  /* 0x000000d91a039224 */ /* 0x004fe200078e02e2 */
[----:B------:R-:W-:Y:S04]  /*5930*/  BSSY B1, `(.L_x_229) ;  /* 0x0000006000017945 */ /* 0x000fe80003800000 */
[----:B------:R2:W-:Y:S01]  /*5940*/  @!P1 STG.E.U8 desc[UR36][R10.64], R3 ;  /* 0x000000030a009986 */ /* 0x0005e2000c101124 */
[----:B------:R-:W-:Y:S05]  /*5950*/  @P4 BRA `(.L_x_230) ;  /* 0x00000000000c4947 */ /* 0x000fea0003800000 */
[----:B------:R-:W2:Y:S02]  /*5960*/  LDG.E.U8 R218, desc[UR36][R4.64+0x1] ;  /* 0x0000012404da7981 */ /* 0x000ea4000c1e1100 */
[----:B--2---:R-:W-:-:S05]  /*5970*/  PRMT R3, R218, 0x8880, RZ ;  /* 0x00008880da037816 */ /* 0x004fca00000000ff */
[----:B------:R-:W-:-:S07]  /*5980*/  IMAD R226, R3, R216, RZ ;  /* 0x000000d803e27224 */ /* 0x000fce00078e02ff */
.L_x_230:
[----:B------:R-:W-:Y:S05]  /*5990*/  BSYNC B1 ;  /* 0x0000000000017941 */ /* 0x000fea0003800000 */
.L_x_229:
[----:B------:R-:W-:Y:S01]  /*59a0*/  @!P4 IMAD R27, R27, R217, R226 ;  /* 0x000000d91b1bc224 */ /* 0x000fe200078e02e2 */
[----:B------:R-:W-:Y:S04]  /*59b0*/  BSSY B1, `(.L_x_231) ;  /* 0x0000006000017945 */ /* 0x000fe80003800000 */
[----:B------:R0:W-:Y:S01]  /*59c0*/  @!P4 STG.E.U8 desc[UR36][R10.64+0x1], R27 ;  /* 0x0000011b0a00c986 */ /* 0x0001e2000c101124 */
[----:B------:R-:W-:Y:S05]  /*59d0*/  @P5 BRA `(.L_x_232) ;  /* 0x00000000000c5947 */ /* 0x000fea0003800000 */
[----:B------:R-:W2:Y:S02]  /*59e0*/  LDG.E.U8 R218, desc[UR36][R8.64+0x8] ;  /* 0x0000082408da7981 */ /* 0x000ea4000c1e1100 */
[----:B--2---:R-:W-:-:S05]  /*59f0*/  PRMT R3, R218, 0x8880, RZ ;  /* 0x00008880da037816 */ /* 0x004fca00000000ff */
[----:B------:R-:W-:-:S07]  /*5a00*/  IMAD R226, R3, R216, RZ ;  /* 0x000000d803e27224 */ /* 0x000fce00078e02ff */
.L_x_232:
[----:B------:R-:W-:Y:S05]  /*5a10*/  BSYNC B1 ;  /* 0x0000000000017941 */ /* 0x000fea0003800000 */
.L_x_231:
[----:B--2---:R-:W-:Y:S01]  /*5a20*/  @!P5 IMAD R3, R28, R217, R226 ;  /* 0x000000d91c03d224 */ /* 0x004fe200078e02e2 */
[----:B------:R-:W-:Y:S04]  /*5a30*/  BSSY B1, `(.L_x_233) ;  /* 0x0000006000017945 */ /* 0x000fe80003800000 */
[----:B------:R2:W-:Y:S01]  /*5a40*/  @!P5 STG.E.U8 desc[UR36][R14.64+0x8], R3 ;  /* 0x000008030e00d986 */ /* 0x0005e2000c101124 */
[----:B------:R-:W-:Y:S05]  /*5a50*/  @P3 BRA `(.L_x_234) ;  /* 0x00000000000c3947 */ /* 0x000fea0003800000 */
[----:B------:R-:W2:Y:S02]  /*5a60*/  LDG.E.U8 R218, desc[UR36][R8.64+0x9] ;  /* 0x0000092408da7981 */ /* 0x000ea4000c1e1100 */
[----:B--2---:R-:W-:-:S05]  /*5a70*/  PRMT R3, R218, 0x8880, RZ ;  /* 0x00008880da037816 */ /* 0x004fca00000000ff */
[----:B------:R-:W-:-:S07]  /*5a80*/  IMAD R226, R3, R216, RZ ;  /* 0x000000d803e27224 */ /* 0x000fce00078e02ff */
.L_x_234:
[----:B------:R-:W-:Y:S05]  /*5a90*/  BSYNC B1 ;  /* 0x0000000000017941 */ /* 0x000fea0003800000 */
.L_x_233:
[----:B------:R-:W-:Y:S01]  /*5aa0*/  ISETP.LT.OR P5, PT, R219, 0x9, !P0 ;  /* 0x00000009db00780c */ /* 0x000fe200047a1670 */
[----:B------:R-:W-:Y:S01]  /*5ab0*/  @!P3 IMAD R29, R29, R217, R226 ;  /* 0x000000d91d1db224 */ /* 0x000fe200078e02e2 */
        /* <DEDUP_REMOVED lines=9> */
.L_x_236:
[----:B------:R-:W-:Y:S05]  /*5b50*/  BSYNC B1 ;  /* 0x0000000000017941 */ /* 0x000fea0003800000 */
.L_x_235:
[----:B--2---:R-:W-:Y:S01]  /*5b60*/  @!P5 IMAD R3, R30, R217, R226 ;  /* 0x000000d91e03d224 */ /* 0x004fe200078e02e2 */
[----:B------:R-:W-:Y:S04]  /*5b70*/  BSSY B1, `(.L_x_237) ;  /* 0x0000006000017945 */ /* 0x000fe80003800000 */
[----:B------:R2:W-:Y:S01]  /*5b80*/  @!P5 STG.E.U8 desc[UR36][R10.64+0x8], R3 ;  /* 0x000008030a00d986 */ /* 0x0005e2000c101124 */
[----:B------:R-:W-:Y:S05]  /*5b90*/  @P4 BRA `(.L_x_238) ;  /* 0x00000000000c4947 */ /* 0x000fea0003800000 */
[----:B------:R-:W2:Y:S02]  /*5ba0*/  LDG.E.U8 R218, desc[UR36][R4.64+0x9] ;  /* 0x0000092404da7981 */ /* 0x000ea4000c1e1100 */
[----:B--2---:R-:W-:-:S05]  /*5bb0*/  PRMT R3, R218, 0x8880, RZ ;  /* 0x00008880da037816 */ /* 0x004fca00000000ff */
[----:B------:R-:W-:-:S07]  /*5bc0*/  IMAD R226, R3, R216, RZ ;  /* 0x000000d803e27224 */ /* 0x000fce00078e02ff */
.L_x_238:
[----:B------:R-:W-:Y:S05]  /*5bd0*/  BSYNC B1 ;  /* 0x0000000000017941 */ /* 0x000fea0003800000 */
.L_x_237:
[----:B------:R-:W-:Y:S01]  /*5be0*/  @!P4 IMAD R31, R31, R217, R226 ;  /* 0x000000d91f1fc224 */ /* 0x000fe200078e02e2 */
[----:B------:R-:W-:Y:S04]  /*5bf0*/  BSSY B1, `(.L_x_239) ;  /* 0x0000006000017945 */ /* 0x000fe80003800000 */
[----:B------:R0:W-:Y:S01]  /*5c00*/  @!P4 STG.E.U8 desc[UR36][R10.64+0x9], R31 ;  /* 0x0000091f0a00c986 */ /* 0x0001e2000c101124 */
[----:B------:R-:W-:Y:S05]  /*5c10*/  @P3 BRA `(.L_x_240) ;  /* 0x00000000000c3947 */ /* 0x000fea0003800000 */
[----:B------:R-:W2:Y:S02]  /*5c20*/  LDG.E.U8 R218, desc[UR36][R8.64+0x10] ;  /* 0x0000102408da7981 */ /* 0x000ea4000c1e1100 */
[----:B--2---:R-:W-:-:S05]  /*5c30*/  PRMT R3, R218, 0x8880, RZ ;  /* 0x00008880da037816 */ /* 0x004fca00000000ff */
[----:B------:R-:W-:-:S07]  /*5c40*/  IMAD R226, R3, R216, RZ ;  /* 0x000000d803e27224 */ /* 0x000fce00078e02ff */
.L_x_240:
[----:B------:R-:W-:Y:S05]  /*5c50*/  BSYNC B1 ;  /* 0x0000000000017941 */ /* 0x000fea0003800000 */
.L_x_239:
[----:B--2---:R-:W-:Y:S01]  /*5c60*/  @!P3 IMAD R3, R32, R217, R226 ;  /* 0x000000d92003b224 */ /* 0x004fe200078e02e2 */
[----:B------:R-:W-:Y:S04]  /*5c70*/  BSSY B1, `(.L_x_241) ;  /* 0x0000006000017945 */ /* 0x000fe80003800000 */
[----:B------:R2:W-:Y:S01]  /*5c80*/  @!P3 STG.E.U8 desc[UR36][R14.64+0x10], R3 ;  /* 0x000010030e00b986 */ /* 0x0005e2000c101124 */
[----:B------:R-:W-:Y:S05]  /*5c90*/  @P1 BRA `(.L_x_242) ;  /* 0x00000000000c1947 */ /* 0x000fea0003800000 */
[----:B------:R-:W2:Y:S02]  /*5ca0*/  LDG.E.U8 R218, desc[UR36][R8.64+0x11] ;  /* 0x0000112408da7981 */ /* 0x000ea4000c1e1100 */
[----:B--2---:R-:W-:-:S05]  /*5cb0*/  PRMT R3, R218, 0x8880, RZ ;  /* 0x00008880da037816 */ /* 0x004fca00000000ff */
[----:B------:R-:W-:-:S07]  /*5cc0*/  IMAD R226, R3, R216, RZ ;  /* 0x000000d803e27224 */ /* 0x000fce00078e02ff */
.L_x_242:
[----:B------:R-:W-:Y:S05]  /*5cd0*/  BSYNC B1 ;  /* 0x0000000000017941 */ /* 0x000fea0003800000 */
.L_x_241:
        /* <DEDUP_REMOVED lines=11> */
.L_x_244:
[----:B------:R-:W-:Y:S05]  /*5d90*/  BSYNC B1 ;  /* 0x0000000000017941 */ /* 0x000fea0003800000 */
.L_x_243:
[----:B--2---:R-:W-:Y:S01]  /*5da0*/  @!P4 IMAD R3, R34, R217, R226 ;  /* 0x000000d92203c224 */ /* 0x004fe200078e02e2 */
[----:B------:R-:W-:Y:S04]  /*5db0*/  BSSY B1, `(.L_x_245) ;  /* 0x0000006000017945 */ /* 0x000fe80003800000 */
[----:B------:R2:W-:Y:S01]  /*5dc0*/  @!P4 STG.E.U8 desc[UR36][R10.64+0x10], R3 ;  /* 0x000010030a00c986 */ /* 0x0005e2000c101124 */
[----:B------:R-:W-:Y:S05]  /*5dd0*/  @P3 BRA `(.L_x_246) ;  /* 0x00000000000c3947 */ /* 0x000fea0003800000 */
[----:B------:R-:W2:Y:S02]  /*5de0*/  LDG.E.U8 R218, desc[UR36][R4.64+0x11] ;  /* 0x0000112404da7981 */ /* 0x000ea4000c1e1100 */
[----:B--2---:R-:W-:-:S05]  /*5df0*/  PRMT R3, R218, 0x8880, RZ ;  /* 0x00008880da037816 */ /* 0x004fca00000000ff */
[----:B------:R-:W-:-:S07]  /*5e00*/  IMAD R226, R3, R216, RZ ;  /* 0x000000d803e27224 */ /* 0x000fce00078e02ff */
.L_x_246:
[----:B------:R-:W-:Y:S05]  /*5e10*/  BSYNC B1 ;  /* 0x0000000000017941 */ /* 0x000fea0003800000 */
.L_x_245:
[----:B------:R-:W-:Y:S01]  /*5e20*/  @!P3 IMAD R35, R35, R217, R226 ;  /* 0x000000d92323b224 */ /* 0x000fe200078e02e2 */
[----:B------:R-:W-:Y:S04]  /*5e30*/  BSSY B1, `(.L_x_247) ;  /* 0x0000006000017945 */ /* 0x000fe80003800000 */
[----:B------:R0:W-:Y:S01]  /*5e40*/  @!P3 STG.E.U8 desc[UR36][R10.64+0x11], R35 ;  /* 0x000011230a00b986 */ /* 0x0001e2000c101124 */
[----:B------:R-:W-:Y:S05]  /*5e50*/  @P5 BRA `(.L_x_248) ;  /* 0x00000000000c5947 */ /* 0x000fea0003800000 */
[----:B------:R-:W2:Y:S02]  /*5e60*/  LDG.E.U8 R218, desc[UR36][R8.64+0x18] ;  /* 0x0000182408da7981 */ /* 0x000ea4000c1e1100 */
[----:B--2---:R-:W-:-:S05]  /*5e70*/  PRMT R3, R218, 0x8880, RZ ;  /* 0x00008880da037816 */ /* 0x004fca00000000ff */
[----:B------:R-:W-:-:S07]  /*5e80*/  IMAD R226, R3, R216, RZ ;  /* 0x000000d803e27224 */ /* 0x000fce00078e02ff */
.L_x_248:
[----:B------:R-:W-:Y:S05]  /*5e90*/  BSYNC B1 ;  /* 0x0000000000017941 */ /* 0x000fea0003800000 */
.L_x_247:
[----:B--2---:R-:W-:Y:S01]  /*5ea0*/  @!P5 IMAD R3, R36, R217, R226 ;  /* 0x000000d92403d224 */ /* 0x004fe200078e02e2 */
[----:B------:R-:W-:Y:S04]  /*5eb0*/  BSSY B1, `(.L_x_249) ;  /* 0x0000006000017945 */ /* 0x000fe80003800000 */
[----:B------:R2:W-:Y:S01]  /*5ec0*/  @!P5 STG.E.U8 desc[UR36][R14.64+0x18], R3 ;  /* 0x000018030e00d986 */ /* 0x0005e2000c101124 */
[----:B------:R-:W-:Y:S05]  /*5ed0*/  @P1 BRA `(.L_x_250) ;  /* 0x00000000000c1947 */ /* 0x000fea0003800000 */
[----:B------:R-:W2:Y:S02]  /*5ee0*/  LDG.E.U8 R218, desc[UR36][R8.64+0x19] ;  /* 0x0000192408da7981 */ /* 0x000ea4000c1e1100 */
[----:B--2---:R-:W-:-:S05]  /*5ef0*/  PRMT R3, R218, 0x8880, RZ ;  /* 0x00008880da037816 */ /* 0x004fca00000000ff */
[----:B------:R-:W-:-:S07]  /*5f00*/  IMAD R226, R3, R216, RZ ;  /* 0x000000d803e27224 */ /* 0x000fce00078e02ff */
.L_x_250:
[----:B------:R-:W-:Y:S05]  /*5f10*/  BSYNC B1 ;  /* 0x0000000000017941 */ /* 0x000fea0003800000 */
.L_x_249:
        /* <DEDUP_REMOVED lines=11> */
.L_x_252:
[----:B------:R-:W-:Y:S05]  /*5fd0*/  BSYNC B1 ;  /* 0x0000000000017941 */ /* 0x000fea0003800000 */
.L_x_251:
[----:B--2---:R-:W-:Y:S01]  /*5fe0*/  @!P4 IMAD R3, R38, R217, R226 ;  /* 0x000000d92603c224 */ /* 0x004fe200078e02e2 */
[----:B------:R-:W-:Y:S04]  /*5ff0*/  BSSY B1, `(.L_x_253) ;  /* 0x0000006000017945 */ /* 0x000fe80003800000 */
[----:B------:R2:W-:Y:S01]  /*6000*/  @!P4 STG.E.U8 desc[UR36][R10.64+0x18], R3 ;  /* 0x000018030a00c986 */ /* 0x0005e2000c101124 */
[----:B------:R-:W-:Y:S05]  /*6010*/  @P3 BRA `(.L_x_254) ;  /* 0x00000000000c3947 */ /* 0x000fea0003800000 */
[----:B------:R-:W2:Y:S02]  /*6020*/  LDG.E.U8 R218, desc[UR36][R4.64+0x19] ;  /* 0x0000192404da7981 */ /* 0x000ea4000c1e1100 */
[----:B--2---:R-:W-:-:S05]  /*6030*/  PRMT R3, R218, 0x8880, RZ ;  /* 0x00008880da037816 */ /* 0x004fca00000000ff */
[----:B------:R-:W-:-:S07]  /*6040*/  IMAD R226, R3, R216, RZ ;  /* 0x000000d803e27224 */ /* 0x000fce00078e02ff */
.L_x_254:
[----:B------:R-:W-:Y:S05]  /*6050*/  BSYNC B1 ;  /* 0x0000000000017941 */ /* 0x000fea0003800000 */
.L_x_253:
[----:B------:R-:W-:Y:S01]  /*6060*/  @!P3 IMAD R39, R39, R217, R226 ;  /* 0x000000d92727b224 */ /* 0x000fe200078e02e2 */
[----:B------:R-:W-:Y:S04]  /*6070*/  BSSY B1, `(.L_x_255) ;  /* 0x0000006000017945 */ /* 0x000fe80003800000 */
[----:B------:R0:W-:Y:S01]  /*6080*/  @!P3 STG.E.U8 desc[UR36][R10.64+0x19], R39 ;  /* 0x000019270a00b986 */ /* 0x0001e2000c101124 */
[----:B------:R-:W-:Y:S05]  /*6090*/  @P5 BRA `(.L_x_256) ;  /* 0x00000000000c5947 */ /* 0x000fea0003800000 */
[----:B------:R-:W2:Y:S02]  /*60a0*/  LDG.E.U8 R218, desc[UR36][R8.64+0x20] ;  /* 0x0000202408da7981 */ /* 0x000ea4000c1e1100 */
[----:B--2---:R-:W-:-:S05]  /*60b0*/  PRMT R3, R218, 0x8880, RZ ;  /* 0x00008880da037816 */ /* 0x004fca00000000ff */
[----:B------:R-:W-:-:S07]  /*60c0*/  IMAD R226, R3, R216, RZ ;  /* 0x000000d803e27224 */ /* 0x000fce00078e02ff */
.L_x_256:
[----:B------:R-:W-:Y:S05]  /*60d0*/  BSYNC B1 ;  /* 0x0000000000017941 */ /* 0x000fea0003800000 */
.L_x_255:
[----:B--2---:R-:W-:Y:S01]  /*60e0*/  @!P5 IMAD R3, R40, R217, R226 ;  /* 0x000000d92803d224 */ /* 0x004fe200078e02e2 */
[----:B------:R-:W-:Y:S04]  /*60f0*/  BSSY B1, `(.L_x_257) ;  /* 0x0000006000017945 */ /* 0x000fe80003800000 */
[----:B------:R2:W-:Y:S01]  /*6100*/  @!P5 STG.E.U8 desc[UR36][R14.64+0x20], R3 ;  /* 0x000020030e00d986 */ /* 0x0005e2000c101124 */
[----:B------:R-:W-:Y:S05]  /*6110*/  @P1 BRA `(.L_x_258) ;  /* 0x00000000000c1947 */ /* 0x000fea0003800000 */
[----:B------:R-:W2:Y:S02]  /*6120*/  LDG.E.U8 R218, desc[UR36][R8.64+0x21] ;  /* 0x0000212408da7981 */ /* 0x000ea4000c1e1100 */
[----:B--2---:R-:W-:-:S05]  /*6130*/  PRMT R3, R218, 0x8880, RZ ;  /* 0x00008880da037816 */ /* 0x004fca00000000ff */
[----:B------:R-:W-:-:S07]  /*6140*/  IMAD R226, R3, R216, RZ ;  /* 0x000000d803e27224 */ /* 0x000fce00078e02ff */
.L_x_258:
[----:B------:R-:W-:Y:S05]  /*6150*/  BSYNC B1 ;  /* 0x0000000000017941 */ /* 0x000fea0003800000 */
.L_x_257:
        /* <DEDUP_REMOVED lines=11> */
.L_x_260:
[----:B------:R-:W-:Y:S05]  /*6210*/  BSYNC B1 ;  /* 0x0000000000017941 */ /* 0x000fea0003800000 */
.L_x_259:
[----:B--2---:R-:W-:Y:S01]  /*6220*/  @!P4 IMAD R3, R42, R217, R226 ;  /* 0x000000d92a03c224 */ /* 0x004fe200078e02e2 */
[----:B------:R-:W-:Y:S04]  /*6230*/  BSSY B1, `(.L_x_261) ;  /* 0x0000006000017945 */ /* 0x000fe80003800000 */
[----:B------:R2:W-:Y:S01]  /*6240*/  @!P4 STG.E.U8 desc[UR36][R10.64+0x20], R3 ;  /* 0x000020030a00c986 */ /* 0x0005e2000c101124 */
[----:B------:R-:W-:Y:S05]  /*6250*/  @P3 BRA `(.L_x_262) ;  /* 0x00000000000c3947 */ /* 0x000fea0003800000 */
[----:B------:R-:W2:Y:S02]  /*6260*/  LDG.E.U8 R218, desc[UR36][R4.64+0x21] ;  /* 0x0000212404da7981 */ /* 0x000ea4000c1e1100 */
[----:B--2---:R-:W-:-:S05]  /*6270*/  PRMT R3, R218, 0x8880, RZ ;  /* 0x00008880da037816 */ /* 0x004fca00000000ff */
[----:B------:R-:W-:-:S07]  /*6280*/  IMAD R226, R3, R216, RZ ;  /* 0x000000d803e27224 */ /* 0x000fce00078e02ff */
.L_x_262:
[----:B------:R-:W-:Y:S05]  /*6290*/  BSYNC B1 ;  /* 0x0000000000017941 */ /* 0x000fea0003800000 */
.L_x_261:
[----:B------:R-:W-:Y:S01]  /*62a0*/  @!P3 IMAD R43, R43, R217, R226 ;  /* 0x000000d92b2bb224 */ /* 0x000fe200078e02e2 */
[----:B------:R-:W-:Y:S04]  /*62b0*/  BSSY B1, `(.L_x_263) ;  /* 0x0000006000017945 */ /* 0x000fe80003800000 */
[----:B------:R0:W-:Y:S01]  /*62c0*/  @!P3 STG.E.U8 desc[UR36][R10.64+0x21], R43 ;  /* 0x0000212b0a00b986 */ /* 0x0001e2000c101124 */
[----:B------:R-:W-:Y:S05]  /*62d0*/  @P5 BRA `(.L_x_264) ;  /* 0x00000000000c5947 */ /* 0x000fea0003800000 */
[----:B------:R-:W2:Y:S02]  /*62e0*/  LDG.E.U8 R218, desc[UR36][R8.64+0x28] ;  /* 0x0000282408da7981 */ /* 0x000ea4000c1e1100 */
[----:B--2---:R-:W-:-:S05]  /*62f0*/  PRMT R3, R218, 0x8880, RZ ;  /* 0x00008880da037816 */ /* 0x004fca00000000ff */
[----:B------:R-:W-:-:S07]  /*6300*/  IMAD R226, R3, R216, RZ ;  /* 0x000000d803e27224 */ /* 0x000fce00078e02ff */
.L_x_264:
[----:B------:R-:W-:Y:S05]  /*6310*/  BSYNC B1 ;  /* 0x0000000000017941 */ /* 0x000fea0003800000 */
.L_x_263:
[----:B--2---:R-:W-:Y:S01]  /*6320*/  @!P5 IMAD R3, R44, R217, R226 ;  /* 0x000000d92c03d224 */ /* 0x004fe200078e02e2 */
[----:B------:R-:W-:Y:S04]  /*6330*/  BSSY B1, `(.L_x_265) ;  /* 0x0000006000017945 */ /* 0x000fe80003800000 */
[----:B------:R2:W-:Y:S01]  /*6340*/  @!P5 STG.E.U8 desc[UR36][R14.64+0x28], R3 ;  /* 0x000028030e00d986 */ /* 0x0005e2000c101124 */
[----:B------:R-:W-:Y:S05]  /*6350*/  @P1 BRA `(.L_x_266) ;  /* 0x00000000000c1947 */ /* 0x000fea0003800000 */
[----:B------:R-:W2:Y:S02]  /*6360*/  LDG.E.U8 R218, desc[UR36][R8.64+0x29] ;  /* 0x0000292408da7981 */ /* 0x000ea4000c1e1100 */
[----:B--2---:R-:W-:-:S05]  /*6370*/  PRMT R3, R218, 0x8880, RZ ;  /* 0x00008880da037816 */ /* 0x004fca00000000ff */
[----:B------:R-:W-:-:S07]  /*6380*/  IMAD R226, R3, R216, RZ ;  /* 0x000000d803e27224 */ /* 0x000fce00078e02ff */
.L_x_266:
[----:B------:R-:W-:Y:S05]  /*6390*/  BSYNC B1 ;  /* 0x0000000000017941 */ /* 0x000fea0003800000 */
.L_x_265:
        /* <DEDUP_REMOVED lines=11> */
.L_x_268:
[----:B------:R-:W-:Y:S05]  /*6450*/  BSYNC B1 ;  /* 0x0000000000017941 */ /* 0x000fea0003800000 */
.L_x_267:
[----:B--2---:R-:W-:Y:S01]  /*6460*/  @!P4 IMAD R3, R46, R217, R226 ;  /* 0x000000d92e03c224 */ /* 0x004fe200078e02e2 */
[----:B------:R-:W-:Y:S04]  /*6470*/  BSSY B1, `(.L_x_269) ;  /* 0x0000006000017945 */ /* 0x000fe80003800000 */
[----:B------:R2:W-:Y:S01]  /*6480*/  @!P4 STG.E.U8 desc[UR36][R10.64+0x28], R3 ;  /* 0x000028030a00c986 */ /* 0x0005e2000c101124 */
[----:B------:R-:W-:Y:S05]  /*6490*/  @P3 BRA `(.L_x_270) ;  /* 0x00000000000c3947 */ /* 0x000fea0003800000 */
[----:B------:R-:W2:Y:S02]  /*64a0*/  LDG.E.U8 R218, desc[UR36][R4.64+0x29] ;  /* 0x0000292404da7981 */ /* 0x000ea4000c1e1100 */
[----:B--2---:R-:W-:-:S05]  /*64b0*/  PRMT R3, R218, 0x8880, RZ ;  /* 0x00008880da037816 */ /* 0x004fca00000000ff */
[----:B------:R-:W-:-:S07]  /*64c0*/  IMAD R226, R3, R216, RZ ;  /* 0x000000d803e27224 */ /* 0x000fce00078e02ff */
.L_x_270:
[----:B------:R-:W-:Y:S05]  /*64d0*/  BSYNC B1 ;  /* 0x0000000000017941 */ /* 0x000fea0003800000 */
.L_x_269:
[----:B------:R-:W-:Y:S01]  /*64e0*/  @!P3 IMAD R47, R47, R217, R226 ;  /* 0x000000d92f2fb224 */ /* 0x000fe200078e02e2 */
[----:B------:R-:W-:Y:S04]  /*64f0*/  BSSY B1, `(.L_x_271) ;  /* 0x0000006000017945 */ /* 0x000fe80003800000 */
[----:B------:R0:W-:Y:S01]  /*6500*/  @!P3 STG.E.U8 desc[UR36][R10.64+0x29], R47 ;  /* 0x0000292f0a00b986 */ /* 0x0001e2000c101124 */
[----:B------:R-:W-:Y:S05]  /*6510*/  @P5 BRA `(.L_x_272) ;  /* 0x00000000000c5947 */ /* 0x000fea0003800000 */
[----:B------:R-:W2:Y:S02]  /*6520*/  LDG.E.U8 R218, desc[UR36][R8.64+0x30] ;  /* 0x0000302408da7981 */ /* 0x000ea4000c1e1100 */
[----:B--2---:R-:W-:-:S05]  /*6530*/  PRMT R3, R218, 0x8880, RZ ;  /* 0x00008880da037816 */ /* 0x004fca00000000ff */
[----:B------:R-:W-:-:S07]  /*6540*/  IMAD R226, R3, R216, RZ ;  /* 0x000000d803e27224 */ /* 0x000fce00078e02ff */
.L_x_272:
[----:B------:R-:W-:Y:S05]  /*6550*/  BSYNC B1 ;  /* 0x0000000000017941 */ /* 0x000fea0003800000 */
.L_x_271:
[----:B--2---:R-:W-:Y:S01]  /*6560*/  @!P5 IMAD R3, R48, R217, R226 ;  /* 0x000000d93003d224 */ /* 0x004fe200078e02e2 */
[----:B------:R-:W-:Y:S04]  /*6570*/  BSSY B1, `(.L_x_273) ;  /* 0x0000006000017945 */ /* 0x000fe80003800000 */
[----:B------:R2:W-:Y:S01]  /*6580*/  @!P5 STG.E.U8 desc[UR36][R14.64+0x30], R3 ;  /* 0x000030030e00d986 */ /* 0x0005e2000c101124 */
[----:B------:R-:W-:Y:S05]  /*6590*/  @P1 BRA `(.L_x_274) ;  /* 0x00000000000c1947 */ /* 0x000fea0003800000 */
[----:B------:R-:W2:Y:S02]  /*65a0*/  LDG.E.U8 R218, desc[UR36][R8.64+0x31] ;  /* 0x0000312408da7981 */ /* 0x000ea4000c1e1100 */
[----:B--2---:R-:W-:-:S05]  /*65b0*/  PRMT R3, R218, 0x8880, RZ ;  /* 0x00008880da037816 */ /* 0x004fca00000000ff */
[----:B------:R-:W-:-:S07]  /*65c0*/  IMAD R226, R3, R216, RZ ;  /* 0x000000d803e27224 */ /* 0x000fce00078e02ff */
.L_x_274:
[----:B------:R-:W-:Y:S05]  /*65d0*/  BSYNC B1 ;  /* 0x0000000000017941 */ /* 0x000fea0003800000 */
.L_x_273:
        /* <DEDUP_REMOVED lines=11> */
.L_x_276:
[----:B------:R-:W-:Y:S05]  /*6690*/  BSYNC B1 ;  /* 0x0000000000017941 */ /* 0x000fea0003800000 */
.L_x_275:
[----:B--2---:R-:W-:Y:S01]  /*66a0*/  @!P4 IMAD R3, R50, R217, R226 ;  /* 0x000000d93203c224 */ /* 0x004fe200078e02e2 */
[----:B------:R-:W-:Y:S04]  /*66b0*/  BSSY B1, `(.L_x_277) ;  /* 0x0000006000017945 */ /* 0x000fe80003800000 */
[----:B------:R2:W-:Y:S01]  /*66c0*/  @!P4 STG.E.U8 desc[UR36][R10.64+0x30], R3 ;  /* 0x000030030a00c986 */ /* 0x0005e2000c101124 */
[----:B------:R-:W-:Y:S05]  /*66d0*/  @P3 BRA `(.L_x_278) ;  /* 0x00000000000c3947 */ /* 0x000fea0003800000 */
[----:B------:R-:W2:Y:S02]  /*66e0*/  LDG.E.U8 R218, desc[UR36][R4.64+0x31] ;  /* 0x0000312404da7981 */ /* 0x000ea4000c1e1100 */
[----:B--2---:R-:W-:-:S05]  /*66f0*/  PRMT R3, R218, 0x8880, RZ ;  /* 0x00008880da037816 */ /* 0x004fca00000000ff */
[----:B------:R-:W-:-:S07]  /*6700*/  IMAD R226, R3, R216, RZ ;  /* 0x000000d803e27224 */ /* 0x000fce00078e02ff */
.L_x_278:
[----:B------:R-:W-:Y:S05]  /*6710*/  BSYNC B1 ;  /* 0x0000000000017941 */ /* 0x000fea0003800000 */
.L_x_277:
[----:B------:R-:W-:Y:S01]  /*6720*/  @!P3 IMAD R51, R51, R217, R226 ;  /* 0x000000d93333b224 */ /* 0x000fe200078e02e2 */
[----:B------:R-:W-:Y:S04]  /*6730*/  BSSY B1, `(.L_x_279) ;  /* 0x0000006000017945 */ /* 0x000fe80003800000 */
[----:B------:R0:W-:Y:S01]  /*6740*/  @!P3 STG.E.U8 desc[UR36][R10.64+0x31], R51 ;  /* 0x000031330a00b986 */ /* 0x0001e2000c101124 */
[----:B------:R-:W-:Y:S05]  /*6750*/  @P5 BRA `(.L_x_280) ;  /* 0x00000000000c5947 */ /* 0x000fea0003800000 */
[----:B------:R-:W2:Y:S02]  /*6760*/  LDG.E.U8 R218, desc[UR36][R8.64+0x38] ;  /* 0x0000382408da7981 */ /* 0x000ea4000c1e1100 */
[----:B--2---:R-:W-:-:S05]  /*6770*/  PRMT R3, R218, 0x8880, RZ ;  /* 0x00008880da037816 */ /* 0x004fca00000000ff */
[----:B------:R-:W-:-:S07]  /*6780*/  IMAD R226, R3, R216, RZ ;  /* 0x000000d803e27224 */ /* 0x000fce00078e02ff */
.L_x_280:
[----:B------:R-:W-:Y:S05]  /*6790*/  BSYNC B1 ;  /* 0x0000000000017941 */ /* 0x000fea0003800000 */
.L_x_279:
[----:B--2---:R-:W-:Y:S01]  /*67a0*/  @!P5 IMAD R3, R52, R217, R226 ;  /* 0x000000d93403d224 */ /* 0x004fe200078e02e2 */
[----:B------:R-:W-:Y:S04]  /*67b0*/  BSSY B1, `(.L_x_281) ;  /* 0x0000006000017945 */ /* 0x000fe80003800000 */
[----:B------:R2:W-:Y:S01]  /*67c0*/  @!P5 STG.E.U8 desc[UR36][R14.64+0x38], R3 ;  /* 0x000038030e00d986 */ /* 0x0005e2000c101124 */
[----:B------:R-:W-:Y:S05]  /*67d0*/  @P1 BRA `(.L_x_282) ;  /* 0x00000000000c1947 */ /* 0x000fea0003800000 */
[----:B------:R-:W2:Y:S02]  /*67e0*/  LDG.E.U8 R218, desc[UR36][R8.64+0x39] ;  /* 0x0000392408da7981 */ /* 0x000ea4000c1e1100 */
[----:B--2---:R-:W-:-:S05]  /*67f0*/  PRMT R3, R218, 0x8880, RZ ;  /* 0x00008880da037816 */ /* 0x004fca00000000ff */
[----:B------:R-:W-:-:S07]  /*6800*/  IMAD R226, R3, R216, RZ ;  /* 0x000000d803e27224 */ /* 0x000fce00078e02ff */
.L_x_282:
[----:B------:R-:W-:Y:S05]  /*6810*/  BSYNC B1 ;  /* 0x0000000000017941 */ /* 0x000fea0003800000 */
.L_x_281:
        /* <DEDUP_REMOVED lines=11> */
.L_x_284:
[----:B------:R-:W-:Y:S05]  /*68d0*/  BSYNC B1 ;  /* 0x0000000000017941 */ /* 0x000fea0003800000 */
.L_x_283:
[----:B--2---:R-:W-:Y:S01]  /*68e0*/  @!P4 IMAD R3, R54, R217, R226 ;  /* 0x000000d93603c224 */ /* 0x004fe200078e02e2 */
[----:B------:R-:W-:Y:S04]  /*68f0*/  BSSY B1, `(.L_x_285) ;  /* 0x0000006000017945 */ /* 0x000fe80003800000 */
[----:B------:R2:W-:Y:S01]  /*6900*/  @!P4 STG.E.U8 desc[UR36][R10.64+0x38], R3 ;  /* 0x000038030a00c986 */ /* 0x0005e2000c101124 */
[----:B------:R-:W-:Y:S05]  /*6910*/  @P3 BRA `(.L_x_286) ;  /* 0x00000000000c3947 */ /* 0x000fea0003800000 */
[----:B------:R-:W2:Y:S02]  /*6920*/  LDG.E.U8 R218, desc[UR36][R4.64+0x39] ;  /* 0x0000392404da7981 */ /* 0x000ea4000c1e1100 */
[----:B--2---:R-:W-:-:S05]  /*6930*/  PRMT R3, R218, 0x8880, RZ ;  /* 0x00008880da037816 */ /* 0x004fca00000000ff */
[----:B------:R-:W-:-:S07]  /*6940*/  IMAD R226, R3, R216, RZ ;  /* 0x000000d803e27224 */ /* 0x000fce00078e02ff */
.L_x_286:
[----:B------:R-:W-:Y:S05]  /*6950*/  BSYNC B1 ;  /* 0x0000000000017941 */ /* 0x000fea0003800000 */
.L_x_285:
[----:B------:R-:W-:Y:S01]  /*6960*/  @!P3 IMAD R55, R55, R217, R226 ;  /* 0x000000d93737b224 */ /* 0x000fe200078e02e2 */
[----:B------:R-:W-:Y:S04]  /*6970*/  BSSY B1, `(.L_x_287) ;  /* 0x0000006000017945 */ /* 0x000fe80003800000 */
[----:B------:R0:W-:Y:S01]  /*6980*/  @!P3 STG.E.U8 desc[UR36][R10.64+0x39], R55 ;  /* 0x000039370a00b986 */ /* 0x0001e2000c101124 */
[----:B------:R-:W-:Y:S05]  /*6990*/  @P5 BRA `(.L_x_288) ;  /* 0x00000000000c5947 */ /* 0x000fea0003800000 */
[----:B------:R-:W2:Y:S02]  /*69a0*/  LDG.E.U8 R218, desc[UR36][R8.64+0x40] ;  /* 0x0000402408da7981 */ /* 0x000ea4000c1e1100 */
[----:B--2---:R-:W-:-:S05]  /*69b0*/  PRMT R3, R218, 0x8880, RZ ;  /* 0x00008880da037816 */ /* 0x004fca00000000ff */
[----:B------:R-:W-:-:S07]  /*69c0*/  IMAD R226, R3, R216, RZ ;  /* 0x000000d803e27224 */ /* 0x000fce00078e02ff */
.L_x_288:
[----:B------:R-:W-:Y:S05]  /*69d0*/  BSYNC B1 ;  /* 0x0000000000017941 */ /* 0x000fea0003800000 */
.L_x_287:
[----:B--2---:R-:W-:Y:S01]  /*69e0*/  @!P5 IMAD R3, R56, R217, R226 ;  /* 0x000000d93803d224 */ /* 0x004fe200078e02e2 */
[----:B------:R-:W-:Y:S04]  /*69f0*/  BSSY B1, `(.L_x_289) ;  /* 0x0000006000017945 */ /* 0x000fe80003800000 */
[----:B------:R2:W-:Y:S01]  /*6a00*/  @!P5 STG.E.U8 desc[UR36][R14.64+0x40], R3 ;  /* 0x000040030e00d986 */ /* 0x0005e2000c101124 */
[----:B------:R-:W-:Y:S05]  /*6a10*/  @P1 BRA `(.L_x_290) ;  /* 0x00000000000c1947 */ /* 0x000fea0003800000 */
[----:B------:R-:W2:Y:S02]  /*6a20*/  LDG.E.U8 R218, desc[UR36][R8.64+0x41] ;  /* 0x0000412408da7981 */ /* 0x000ea4000c1e1100 */
[----:B--2---:R-:W-:-:S05]  /*6a30*/  PRMT R3, R218, 0x8880, RZ ;  /* 0x00008880da037816 */ /* 0x004fca00000000ff */
[----:B------:R-:W-:-:S07]  /*6a40*/  IMAD R226, R3, R216, RZ ;  /* 0x000000d803e27224 */ /* 0x000fce00078e02ff */
.L_x_290:
[----:B------:R-:W-:Y:S05]  /*6a50*/  BSYNC B1 ;  /* 0x0000000000017941 */ /* 0x000fea0003800000 */
.L_x_289:
        /* <DEDUP_REMOVED lines=11> */
.L_x_292:
[----:B------:R-:W-:Y:S05]  /*6b10*/  BSYNC B1 ;  /* 0x0000000000017941 */ /* 0x000fea0003800000 */
.L_x_291:
[----:B--2---:R-:W-:Y:S01]  /*6b20*/  @!P4 IMAD R3, R58, R217, R226 ;  /* 0x000000d93a03c224 */ /* 0x004fe200078e02e2 */
[----:B------:R-:W-:Y:S04]  /*6b30*/  BSSY B1, `(.L_x_293) ;  /* 0x0000006000017945 */ /* 0x000fe80003800000 */
[----:B------:R2:W-:Y:S01]  /*6b40*/  @!P4 STG.E.U8 desc[UR36][R10.64+0x40], R3 ;  /* 0x000040030a00c986 */ /* 0x0005e2000c101124 */
[----:B------:R-:W-:Y:S05]  /*6b50*/  @P3 BRA `(.L_x_294) ;  /* 0x00000000000c3947 */ /* 0x000fea0003800000 */
[----:B------:R-:W2:Y:S02]  /*6b60*/  LDG.E.U8 R218, desc[UR36][R4.64+0x41] ;  /* 0x0000412404da7981 */ /* 0x000ea4000c1e1100 */
[----:B--2---:R-:W-:-:S05]  /*6b70*/  PRMT R3, R218, 0x8880, RZ ;  /* 0x00008880da037816 */ /* 0x004fca00000000ff */
[----:B------:R-:W-:-:S07]  /*6b80*/  IMAD R226, R3, R216, RZ ;  /* 0x000000d803e27224 */ /* 0x000fce00078e02ff */
.L_x_294:
[----:B------:R-:W-:Y:S05]  /*6b90*/  BSYNC B1 ;  /* 0x0000000000017941 */ /* 0x000fea0003800000 */
.L_x_293:
[----:B------:R-:W-:Y:S01]  /*6ba0*/  @!P3 IMAD R59, R59, R217, R226 ;  /* 0x000000d93b3bb224 */ /* 0x000fe200078e02e2 */
[----:B------:R-:W-:Y:S04]  /*6bb0*/  BSSY B1, `(.L_x_295) ;  /* 0x0000006000017945 */ /* 0x000fe80003800000 */
[----:B------:R0:W-:Y:S01]  /*6bc0*/  @!P3 STG.E.U8 desc[UR36][R10.64+0x41], R59 ;  /* 0x0000413b0a00b986 */ /* 0x0001e2000c101124 */
[----:B------:R-:W-:Y:S05]  /*6bd0*/  @P5 BRA `(.L_x_296) ;  /* 0x00000000000c5947 */ /* 0x000fea0003800000 */
[----:B------:R-:W2:Y:S02]  /*6be0*/  LDG.E.U8 R218, desc[UR36][R8.64+0x48] ;  /* 0x0000482408da7981 */ /* 0x000ea4000c1e1100 */
[----:B--2---:R-:W-:-:S05]  /*6bf0*/  PRMT R3, R218, 0x8880, RZ ;  /* 0x00008880da037816 */ /* 0x004fca00000000ff */
[----:B------:R-:W-:-:S07]  /*6c00*/  IMAD R226, R3, R216, RZ ;  /* 0x000000d803e27224 */ /* 0x000fce00078e02ff */
.L_x_296:
[----:B------:R-:W-:Y:S05]  /*6c10*/  BSYNC B1 ;  /* 0x0000000000017941 */ /* 0x000fea0003800000 */
.L_x_295:
[----:B--2---:R-:W-:Y:S01]  /*6c20*/  @!P5 IMAD R3, R60, R217, R226 ;  /* 0x000000d93c03d224 */ /* 0x004fe200078e02e2 */
[----:B------:R-:W-:Y:S04]  /*6c30*/  BSSY B1, `(.L_x_297) ;  /* 0x0000006000017945 */ /* 0x000fe80003800000 */
[----:B------:R2:W-:Y:S01]  /*6c40*/  @!P5 STG.E.U8 desc[UR36][R14.64+0x48], R3 ;  /* 0x000048030e00d986 */ /* 0x0005e2000c101124 */
[----:B------:R-:W-:Y:S05]  /*6c50*/  @P1 BRA `(.L_x_298) ;  /* 0x00000000000c1947 */ /* 0x000fea0003800000 */
[----:B------:R-:W2:Y:S02]  /*6c60*/  LDG.E.U8 R218, desc[UR36][R8.64+0x49] ;  /* 0x0000492408da7981 */ /* 0x000ea4000c1e1100 */
[----:B--2---:R-:W-:-:S05]  /*6c70*/  PRMT R3, R218, 0x8880, RZ ;  /* 0x00008880da037816 */ /* 0x004fca00000000ff */
[----:B------:R-:W-:-:S07]  /*6c80*/  IMAD R226, R3, R216, RZ ;  /* 0x000000d803e27224 */ /* 0x000fce00078e02ff */
.L_x_298:
[----:B------:R-:W-:Y:S05]  /*6c90*/  BSYNC B1 ;  /* 0x0000000000017941 */ /* 0x000fea0003800000 */
.L_x_297:
        /* <DEDUP_REMOVED lines=11> */
.L_x_300:
[----:B------:R-:W-:Y:S05]  /*6d50*/  BSYNC B1 ;  /* 0x0000000000017941 */ /* 0x000fea0003800000 */
.L_x_299:
[----:B--2---:R-:W-:Y:S01]  /*6d60*/  @!P4 IMAD R3, R62, R217, R226 ;  /* 0x000000d93e03c224 */ /* 0x004fe200078e02e2 */
[----:B------:R-:W-:Y:S04]  /*6d70*/  BSSY B1, `(.L_x_301) ;  /* 0x0000006000017945 */ /* 0x000fe80003800000 */
[----:B------:R2:W-:Y:S01]  /*6d80*/  @!P4 STG.E.U8 desc[UR36][R10.64+0x48], R3 ;  /* 0x000048030a00c986 */ /* 0x0005e2000c101124 */
[----:B------:R-:W-:Y:S05]  /*6d90*/  @P3 BRA `(.L_x_302) ;  /* 0x00000000000c3947 */ /* 0x000fea0003800000 */
[----:B------:R-:W2:Y:S02]  /*6da0*/  LDG.E.U8 R218, desc[UR36][R4.64+0x49] ;  /* 0x0000492404da7981 */ /* 0x000ea4000c1e1100 */
[----:B--2---:R-:W-:-:S05]  /*6db0*/  PRMT R3, R218, 0x8880, RZ ;  /* 0x00008880da037816 */ /* 0x004fca00000000ff */
[----:B------:R-:W-:-:S07]  /*6dc0*/  IMAD R226, R3, R216, RZ ;  /* 0x000000d803e27224 */ /* 0x000fce00078e02ff */
.L_x_302:
[----:B------:R-:W-:Y:S05]  /*6dd0*/  BSYNC B1 ;  /* 0x0000000000017941 */ /* 0x000fea0003800000 */
.L_x_301:
[----:B------:R-:W-:Y:S01]  /*6de0*/  @!P3 IMAD R63, R63, R217, R226 ;  /* 0x000000d93f3fb224 */ /* 0x000fe200078e02e2 */
[----:B------:R-:W-:Y:S04]  /*6df0*/  BSSY B1, `(.L_x_303) ;  /* 0x0000006000017945 */ /* 0x000fe80003800000 */
[----:B------:R0:W-:Y:S01]  /*6e00*/  @!P3 STG.E.U8 desc[UR36][R10.64+0x49], R63 ;  /* 0x0000493f0a00b986 */ /* 0x0001e2000c101124 */
[----:B------:R-:W-:Y:S05]  /*6e10*/  @P5 BRA `(.L_x_304) ;  /* 0x00000000000c5947 */ /* 0x000fea0003800000 */
[----:B------:R-:W2:Y:S02]  /*6e20*/  LDG.E.U8 R218, desc[UR36][R8.64+0x50] ;  /* 0x0000502408da7981 */ /* 0x000ea4000c1e1100 */
[----:B--2---:R-:W-:-:S05]  /*6e30*/  PRMT R3, R218, 0x8880, RZ ;  /* 0x00008880da037816 */ /* 0x004fca00000000ff */
[----:B------:R-:W-:-:S07]  /*6e40*/  IMAD R226, R3, R216, RZ ;  /* 0x000000d803e27224 */ /* 0x000fce00078e02ff */
.L_x_304:
[----:B------:R-:W-:Y:S05]  /*6e50*/  BSYNC B1 ;  /* 0x0000000000017941 */ /* 0x000fea0003800000 */
.L_x_303:
[----:B--2---:R-:W-:Y:S01]  /*6e60*/  @!P5 IMAD R3, R64, R217, R226 ;  /* 0x000000d94003d224 */ /* 0x004fe200078e02e2 */
[----:B------:R-:W-:Y:S04]  /*6e70*/  BSSY B1, `(.L_x_305) ;  /* 0x0000006000017945 */ /* 0x000fe80003800000 */
[----:B------:R2:W-:Y:S01]  /*6e80*/  @!P5 STG.E.U8 desc[UR36][R14.64+0x50], R3 ;  /* 0x000050030e00d986 */ /* 0x0005e2000c101124 */
[----:B------:R-:W-:Y:S05]  /*6e90*/  @P1 BRA `(.L_x_306) ;  /* 0x00000000000c1947 */ /* 0x000fea0003800000 */
[----:B------:R-:W2:Y:S02]  /*6ea0*/  LDG.E.U8 R218, desc[UR36][R8.64+0x51] ;  /* 0x0000512408da7981 */ /* 0x000ea4000c1e1100 */
[----:B--2---:R-:W-:-:S05]  /*6eb0*/  PRMT R3, R218, 0x8880, RZ ;  /* 0x00008880da037816 */ /* 0x004fca00000000ff */
[----:B------:R-:W-:-:S07]  /*6ec0*/  IMAD R226, R3, R216, RZ ;  /* 0x000000d803e27224 */ /* 0x000fce00078e02ff */
.L_x_306:
[----:B------:R-:W-:Y:S05]  /*6ed0*/  BSYNC B1 ;  /* 0x0000000000017941 */ /* 0x000fea0003800000 */
.L_x_305:
        /* <DEDUP_REMOVED lines=11> */
.L_x_308:
[----:B------:R-:W-:Y:S05]  /*6f90*/  BSYNC B1 ;  /* 0x0000000000017941 */ /* 0x000fea0003800000 */
.L_x_307:
[----:B--2---:R-:W-:Y:S01]  /*6fa0*/  @!P4 IMAD R3, R66, R217, R226 ;  /* 0x000000d94203c224 */ /* 0x004fe200078e02e2 */
[----:B------:R-:W-:Y:S04]  /*6fb0*/  BSSY B1, `(.L_x_309) ;  /* 0x0000006000017945 */ /* 0x000fe80003800000 */
[----:B------:R2:W-:Y:S01]  /*6fc0*/  @!P4 STG.E.U8 desc[UR36][R10.64+0x50], R3 ;  /* 0x000050030a00c986 */ /* 0x0005e2000c101124 */
[----:B------:R-:W-:Y:S05]  /*6fd0*/  @P3 BRA `(.L_x_310) ;  /* 0x00000000000c3947 */ /* 0x000fea0003800000 */
[----:B------:R-:W2:Y:S02]  /*6fe0*/  LDG.E.U8 R218, desc[UR36][R4.64+0x51] ;  /* 0x0000512404da7981 */ /* 0x000ea4000c1e1100 */
[----:B--2---:R-:W-:-:S05]  /*6ff0*/  PRMT R3, R218, 0x8880, RZ ;  /* 0x00008880da037816 */ /* 0x004fca00000000ff */
[----:B------:R-:W-:-:S07]  /*7000*/  IMAD R226, R3, R216, RZ ;  /* 0x000000d803e27224 */ /* 0x000fce00078e02ff */
.L_x_310:
[----:B------:R-:W-:Y:S05]  /*7010*/  BSYNC B1 ;  /* 0x0000000000017941 */ /* 0x000fea0003800000 */
.L_x_309:
[----:B------:R-:W-:Y:S01]  /*7020*/  @!P3 IMAD R67, R67, R217, R226 ;  /* 0x000000d94343b224 */ /* 0x000fe200078e02e2 */
[----:B------:R-:W-:Y:S04]  /*7030*/  BSSY B1, `(.L_x_311) ;  /* 0x0000006000017945 */ /* 0x000fe80003800000 */
[----:B------:R0:W-:Y:S01]  /*7040*/  @!P3 STG.E.U8 desc[UR36][R10.64+0x51], R67 ;  /* 0x000051430a00b986 */ /* 0x0001e2000c101124 */
[----:B------:R-:W-:Y:S05]  /*7050*/  @P5 BRA `(.L_x_312) ;  /* 0x00000000000c5947 */ /* 0x000fea0003800000 */
[----:B------:R-:W2:Y:S02]  /*7060*/  LDG.E.U8 R218, desc[UR36][R8.64+0x58] ;  /* 0x0000582408da7981 */ /* 0x000ea4000c1e1100 */
[----:B--2---:R-:W-:-:S05]  /*7070*/  PRMT R3, R218, 0x8880, RZ ;  /* 0x00008880da037816 */ /* 0x004fca00000000ff */
[----:B------:R-:W-:-:S07]  /*7080*/  IMAD R226, R3, R216, RZ ;  /* 0x000000d803e27224 */ /* 0x000fce00078e02ff */
.L_x_312:
[----:B------:R-:W-:Y:S05]  /*7090*/  BSYNC B1 ;  /* 0x0000000000017941 */ /* 0x000fea0003800000 */
.L_x_311:
[----:B--2---:R-:W-:Y:S01]  /*70a0*/  @!P5 IMAD R3, R68, R217, R226 ;  /* 0x000000d94403d224 */ /* 0x004fe200078e02e2 */
[----:B------:R-:W-:Y:S04]  /*70b0*/  BSSY B1, `(.L_x_313) ;  /* 0x0000006000017945 */ /* 0x000fe80003800000 */
[----:B------:R2:W-:Y:S01]  /*70c0*/  @!P5 STG.E.U8 desc[UR36][R14.64+0x58], R3 ;  /* 0x000058030e00d986 */ /* 0x0005e2000c101124 */
[----:B------:R-:W-:Y:S05]  /*70d0*/  @P1 BRA `(.L_x_314) ;  /* 0x00000000000c1947 */ /* 0x000fea0003800000 */
[----:B------:R-:W2:Y:S02]  /*70e0*/  LDG.E.U8 R218, desc[UR36][R8.64+0x59] ;  /* 0x0000592408da7981 */ /* 0x000ea4000c1e1100 */
[----:B--2---:R-:W-:-:S05]  /*70f0*/  PRMT R3, R218, 0x8880, RZ ;  /* 0x00008880da037816 */ /* 0x004fca00000000ff */
[----:B------:R-:W-:-:S07]  /*7100*/  IMAD R226, R3, R216, RZ ;  /* 0x000000d803e27224 */ /* 0x000fce00078e02ff */
.L_x_314:
[----:B------:R-:W-:Y:S05]  /*7110*/  BSYNC B1 ;  /* 0x0000000000017941 */ /* 0x000fea0003800000 */
.L_x_313:
        /* <DEDUP_REMOVED lines=11> */
.L_x_316:
[----:B------:R-:W-:Y:S05]  /*71d0*/  BSYNC B1 ;  /* 0x0000000000017941 */ /* 0x000fea0003800000 */
.L_x_315:
[----:B--2---:R-:W-:Y:S01]  /*71e0*/  @!P4 IMAD R3, R70, R217, R226 ;  /* 0x000000d94603c224 */ /* 0x004fe200078e02e2 */
[----:B------:R-:W-:Y:S04]  /*71f0*/  BSSY B1, `(.L_x_317) ;  /* 0x0000006000017945 */ /* 0x000fe80003800000 */
[----:B------:R2:W-:Y:S01]  /*7200*/  @!P4 STG.E.U8 desc[UR36][R10.64+0x58], R3 ;  /* 0x000058030a00c986 */ /* 0x0005e2000c101124 */
[----:B------:R-:W-:Y:S05]  /*7210*/  @P3 BRA `(.L_x_318) ;  /* 0x00000000000c3947 */ /* 0x000fea0003800000 */
[----:B------:R-:W2:Y:S02]  /*7220*/  LDG.E.U8 R218, desc[UR36][R4.64+0x59] ;  /* 0x0000592404da7981 */ /* 0x000ea4000c1e1100 */
[----:B--2---:R-:W-:-:S05]  /*7230*/  PRMT R3, R218, 0x8880, RZ ;  /* 0x00008880da037816 */ /* 0x004fca00000000ff */
[----:B------:R-:W-:-:S07]  /*7240*/  IMAD R226, R3, R216, RZ ;  /* 0x000000d803e27224 */ /* 0x000fce00078e02ff */
.L_x_318:
[----:B------:R-:W-:Y:S05]  /*7250*/  BSYNC B1 ;  /* 0x0000000000017941 */ /* 0x000fea0003800000 */
.L_x_317:
[----:B------:R-:W-:Y:S01]  /*7260*/  @!P3 IMAD R71, R71, R217, R226 ;  /* 0x000000d94747b224 */ /* 0x000fe200078e02e2 */
[----:B------:R-:W-:Y:S04]  /*7270*/  BSSY B1, `(.L_x_319) ;  /* 0x0000006000017945 */ /* 0x000fe80003800000 */
[----:B------:R0:W-:Y:S01]  /*7280*/  @!P3 STG.E.U8 desc[UR36][R10.64+0x59], R71 ;  /* 0x000059470a00b986 */ /* 0x0001e2000c101124 */
[----:B------:R-:W-:Y:S05]  /*7290*/  @P5 BRA `(.L_x_320) ;  /* 0x00000000000c5947 */ /* 0x000fea0003800000 */
[----:B------:R-:W2:Y:S02]  /*72a0*/  LDG.E.U8 R218, desc[UR36][R8.64+0x60] ;  /* 0x0000602408da7981 */ /* 0x000ea4000c1e1100 */
[----:B--2---:R-:W-:-:S05]  /*72b0*/  PRMT R3, R218, 0x8880, RZ ;  /* 0x00008880da037816 */ /* 0x004fca00000000ff */
[----:B------:R-:W-:-:S07]  /*72c0*/  IMAD R226, R3, R216, RZ ;  /* 0x000000d803e27224 */ /* 0x000fce00078e02ff */
.L_x_320:
[----:B------:R-:W-:Y:S05]  /*72d0*/  BSYNC B1 ;  /* 0x0000000000017941 */ /* 0x000fea0003800000 */
.L_x_319:
[----:B--2---:R-:W-:Y:S01]  /*72e0*/  @!P5 IMAD R3, R72, R217, R226 ;  /* 0x000000d94803d224 */ /* 0x004fe200078e02e2 */
[----:B------:R-:W-:Y:S04]  /*72f0*/  BSSY B1, `(.L_x_321) ;  /* 0x0000006000017945 */ /* 0x000fe80003800000 */
[----:B------:R2:W-:Y:S01]  /*7300*/  @!P5 STG.E.U8 desc[UR36][R14.64+0x60], R3 ;  /* 0x000060030e00d986 */ /* 0x0005e2000c101124 */
[----:B------:R-:W-:Y:S05]  /*7310*/  @P1 BRA `(.L_x_322) ;  /* 0x00000000000c1947 */ /* 0x000fea0003800000 */
[----:B------:R-:W2:Y:S02]  /*7320*/  LDG.E.U8 R218, desc[UR36][R8.64+0x61] ;  /* 0x0000612408da7981 */ /* 0x000ea4000c1e1100 */
[----:B--2---:R-:W-:-:S05]  /*7330*/  PRMT R3, R218, 0x8880, RZ ;  /* 0x00008880da037816 */ /* 0x004fca00000000ff */
[----:B------:R-:W-:-:S07]  /*7340*/  IMAD R226, R3, R216, RZ ;  /* 0x000000d803e27224 */ /* 0x000fce00078e02ff */
.L_x_322:
[----:B------:R-:W-:Y:S05]  /*7350*/  BSYNC B1 ;  /* 0x0000000000017941 */ /* 0x000fea0003800000 */
.L_x_321:
        /* <DEDUP_REMOVED lines=11> */
.L_x_324:
[----:B------:R-:W-:Y:S05]  /*7410*/  BSYNC B1 ;  /* 0x0000000000017941 */ /* 0x000fea0003800000 */
.L_x_323:
[----:B--2---:R-:W-:Y:S01]  /*7420*/  @!P4 IMAD R3, R74, R217, R226 ;  /* 0x000000d94a03c224 */ /* 0x004fe200078e02e2 */
[----:B------:R-:W-:Y:S04]  /*7430*/  BSSY B1, `(.L_x_325) ;  /* 0x0000006000017945 */ /* 0x000fe80003800000 */
[----:B------:R2:W-:Y:S01]  /*7440*/  @!P4 STG.E.U8 desc[UR36][R10.64+0x60], R3 ;  /* 0x000060030a00c986 */ /* 0x0005e2000c101124 */
[----:B------:R-:W-:Y:S05]  /*7450*/  @P3 BRA `(.L_x_326) ;  /* 0x00000000000c3947 */ /* 0x000fea0003800000 */
[----:B------:R-:W2:Y:S02]  /*7460*/  LDG.E.U8 R218, desc[UR36][R4.64+0x61] ;  /* 0x0000612404da7981 */ /* 0x000ea4000c1e1100 */
[----:B--2---:R-:W-:-:S05]  /*7470*/  PRMT R3, R218, 0x8880, RZ ;  /* 0x00008880da037816 */ /* 0x004fca00000000ff */
[----:B------:R-:W-:-:S07]  /*7480*/  IMAD R226, R3, R216, RZ ;  /* 0x000000d803e27224 */ /* 0x000fce00078e02ff */
.L_x_326:
[----:B------:R-:W-:Y:S05]  /*7490*/  BSYNC B1 ;  /* 0x0000000000017941 */ /* 0x000fea0003800000 */
.L_x_325:
[----:B------:R-:W-:Y:S01]  /*74a0*/  @!P3 IMAD R75, R75, R217, R226 ;  /* 0x000000d94b4bb224 */ /* 0x000fe200078e02e2 */
[----:B------:R-:W-:Y:S04]  /*74b0*/  BSSY B1, `(.L_x_327) ;  /* 0x0000006000017945 */ /* 0x000fe80003800000 */
[----:B------:R0:W-:Y:S01]  /*74c0*/  @!P3 STG.E.U8 desc[UR36][R10.64+0x61], R75 ;  /* 0x0000614b0a00b986 */ /* 0x0001e2000c101124 */
[----:B------:R-:W-:Y:S05]  /*74d0*/  @P5 BRA `(.L_x_328) ;  /* 0x00000000000c5947 */ /* 0x000fea0003800000 */
[----:B------:R-:W2:Y:S02]  /*74e0*/  LDG.E.U8 R218, desc[UR36][R8.64+0x68] ;  /* 0x0000682408da7981 */ /* 0x000ea4000c1e1100 */
[----:B--2---:R-:W-:-:S05]  /*74f0*/  PRMT R3, R218, 0x8880, RZ ;  /* 0x00008880da037816 */ /* 0x004fca00000000ff */
[----:B------:R-:W-:-:S07]  /*7500*/  IMAD R226, R3, R216, RZ ;  /* 0x000000d803e27224 */ /* 0x000fce00078e02ff */
.L_x_328:
[----:B------:R-:W-:Y:S05]  /*7510*/  BSYNC B1 ;  /* 0x0000000000017941 */ /* 0x000fea0003800000 */
.L_x_327:
[----:B--2---:R-:W-:Y:S01]  /*7520*/  @!P5 IMAD R3, R76, R217, R226 ;  /* 0x000000d94c03d224 */ /* 0x004fe200078e02e2 */
[----:B------:R-:W-:Y:S04]  /*7530*/  BSSY B1, `(.L_x_329) ;  /* 0x0000006000017945 */ /* 0x000fe80003800000 */
[----:B------:R2:W-:Y:S01]  /*7540*/  @!P5 STG.E.U8 desc[UR36][R14.64+0x68], R3 ;  /* 0x000068030e00d986 */ /* 0x0005e2000c101124 */
[----:B------:R-:W-:Y:S05]  /*7550*/  @P1 BRA `(.L_x_330) ;  /* 0x00000000000c1947 */ /* 0x000fea0003800000 */
[----:B------:R-:W2:Y:S02]  /*7560*/  LDG.E.U8 R218, desc[UR36][R8.64+0x69] ;  /* 0x0000692408da7981 */ /* 0x000ea4000c1e1100 */
[----:B--2---:R-:W-:-:S05]  /*7570*/  PRMT R3, R218, 0x8880, RZ ;  /* 0x00008880da037816 */ /* 0x004fca00000000ff */
[----:B------:R-:W-:-:S07]  /*7580*/  IMAD R226, R3, R216, RZ ;  /* 0x000000d803e27224 */ /* 0x000fce00078e02ff */
.L_x_330:
[----:B------:R-:W-:Y:S05]  /*7590*/  BSYNC B1 ;  /* 0x0000000000017941 */ /* 0x000fea0003800000 */
.L_x_329:
        /* <DEDUP_REMOVED lines=11> */
.L_x_332:
[----:B------:R-:W-:Y:S05]  /*7650*/  BSYNC B1 ;  /* 0x0000000000017941 */ /* 0x000fea0003800000 */
.L_x_331:
[----:B--2---:R-:W-:Y:S01]  /*7660*/  @!P4 IMAD R3, R78, R217, R226 ;  /* 0x000000d94e03c224 */ /* 0x004fe200078e02e2 */
[----:B------:R-:W-:Y:S04]  /*7670*/  BSSY B1, `(.L_x_333) ;  /* 0x0000006000017945 */ /* 0x000fe80003800000 */
[----:B------:R2:W-:Y:S01]  /*7680*/  @!P4 STG.E.U8 desc[UR36][R10.64+0x68], R3 ;  /* 0x000068030a00c986 */ /* 0x0005e2000c101124 */
[----:B------:R-:W-:Y:S05]  /*7690*/  @P3 BRA `(.L_x_334) ;  /* 0x00000000000c3947 */ /* 0x000fea0003800000 */
[----:B------:R-:W2:Y:S02]  /*76a0*/  LDG.E.U8 R218, desc[UR36][R4.64+0x69] ;  /* 0x0000692404da7981 */ /* 0x000ea4000c1e1100 */
[----:B--2---:R-:W-:-:S05]  /*76b0*/  PRMT R3, R218, 0x8880, RZ ;  /* 0x00008880da037816 */ /* 0x004fca00000000ff */
[----:B------:R-:W-:-:S07]  /*76c0*/  IMAD R226, R3, R216, RZ ;  /* 0x000000d803e27224 */ /* 0x000fce00078e02ff */
.L_x_334:
[----:B------:R-:W-:Y:S05]  /*76d0*/  BSYNC B1 ;  /* 0x0000000000017941 */ /* 0x000fea0003800000 */
.L_x_333:
[----:B------:R-:W-:Y:S01]  /*76e0*/  @!P3 IMAD R79, R79, R217, R226 ;  /* 0x000000d94f4fb224 */ /* 0x000fe200078e02e2 */
[----:B------:R-:W-:Y:S04]  /*76f0*/  BSSY B1, `(.L_x_335) ;  /* 0x0000006000017945 */ /* 0x000fe80003800000 */
[----:B------:R0:W-:Y:S01]  /*7700*/  @!P3 STG.E.U8 desc[UR36][R10.64+0x69], R79 ;  /* 0x0000694f0a00b986 */ /* 0x0001e2000c101124 */
[----:B------:R-:W-:Y:S05]  /*7710*/  @P5 BRA `(.L_x_336) ;  /* 0x00000000000c5947 */ /* 0x000fea0003800000 */
[----:B------:R-:W2:Y:S02]  /*7720*/  LDG.E.U8 R218, desc[UR36][R8.64+0x70] ;  /* 0x0000702408da7981 */ /* 0x000ea4000c1e1100 */
[----:B--2---:R-:W-:-:S05]  /*7730*/  PRMT R3, R218, 0x8880, RZ ;  /* 0x00008880da037816 */ /* 0x004fca00000000ff */
[----:B------:R-:W-:-:S07]  /*7740*/  IMAD R226, R3, R216, RZ ;  /* 0x000000d803e27224 */ /* 0x000fce00078e02ff */
.L_x_336:
[----:B------:R-:W-:Y:S05]  /*7750*/  BSYNC B1 ;  /* 0x0000000000017941 */ /* 0x000fea0003800000 */
.L_x_335:
[----:B--2---:R-:W-:Y:S01]  /*7760*/  @!P5 IMAD R3, R80, R217, R226 ;  /* 0x000000d95003d224 */ /* 0x004fe200078e02e2 */
[----:B------:R-:W-:Y:S04]  /*7770*/  BSSY B1, `(.L_x_337) ;  /* 0x0000006000017945 */ /* 0x000fe80003800000 */
[----:B------:R2:W-:Y:S01]  /*7780*/  @!P5 STG.E.U8 desc[UR36][R14.64+0x70], R3 ;  /* 0x000070030e00d986 */ /* 0x0005e2000c101124 */
[----:B------:R-:W-:Y:S05]  /*7790*/  @P1 BRA `(.L_x_338) ;  /* 0x00000000000c1947 */ /* 0x000fea0003800000 */
[----:B------:R-:W2:Y:S02]  /*77a0*/  LDG.E.U8 R218, desc[UR36][R8.64+0x71] ;  /* 0x0000712408da7981 */ /* 0x000ea4000c1e1100 */
[----:B--2---:R-:W-:-:S05]  /*77b0*/  PRMT R3, R218, 0x8880, RZ ;  /* 0x00008880da037816 */ /* 0x004fca00000000ff */
[----:B------:R-:W-:-:S07]  /*77c0*/  IMAD R226, R3, R216, RZ ;  /* 0x000000d803e27224 */ /* 0x000fce00078e02ff */
.L_x_338:
[----:B------:R-:W-:Y:S05]  /*77d0*/  BSYNC B1 ;  /* 0x0000000000017941 */ /* 0x000fea0003800000 */
.L_x_337:
        /* <DEDUP_REMOVED lines=11> */
.L_x_340:
[----:B------:R-:W-:Y:S05]  /*7890*/  BSYNC B1 ;  /* 0x0000000000017941 */ /* 0x000fea0003800000 */
.L_x_339:
[----:B--2---:R-:W-:Y:S01]  /*78a0*/  @!P4 IMAD R3, R82, R217, R226 ;  /* 0x000000d95203c224 */ /* 0x004fe200078e02e2 */
[----:B------:R-:W-:Y:S04]  /*78b0*/  BSSY B1, `(.L_x_341) ;  /* 0x0000006000017945 */ /* 0x000fe80003800000 */
[----:B------:R2:W-:Y:S01]  /*78c0*/  @!P4 STG.E.U8 desc[UR36][R10.64+0x70], R3 ;  /* 0x000070030a00c986 */ /* 0x0005e2000c101124 */
[----:B------:R-:W-:Y:S05]  /*78d0*/  @P3 BRA `(.L_x_342) ;  /* 0x00000000000c3947 */ /* 0x000fea0003800000 */
[----:B------:R-:W2:Y:S02]  /*78e0*/  LDG.E.U8 R218, desc[UR36][R4.64+0x71] ;  /* 0x0000712404da7981 */ /* 0x000ea4000c1e1100 */
[----:B--2---:R-:W-:-:S05]  /*78f0*/  PRMT R3, R218, 0x8880, RZ ;  /* 0x00008880da037816 */ /* 0x004fca00000000ff */
[----:B------:R-:W-:-:S07]  /*7900*/  IMAD R226, R3, R216, RZ ;  /* 0x000000d803e27224 */ /* 0x000fce00078e02ff */
.L_x_342:
[----:B------:R-:W-:Y:S05]  /*7910*/  BSYNC B1 ;  /* 0x0000000000017941 */ /* 0x000fea0003800000 */
.L_x_341:
[----:B------:R-:W-:Y:S01]  /*7920*/  @!P3 IMAD R83, R83, R217, R226 ;  /* 0x000000d95353b224 */ /* 0x000fe200078e02e2 */
[----:B------:R-:W-:Y:S04]  /*7930*/  BSSY B1, `(.L_x_343) ;  /* 0x0000006000017945 */ /* 0x000fe80003800000 */
[----:B------:R0:W-:Y:S01]  /*7940*/  @!P3 STG.E.U8 desc[UR36][R10.64+0x71], R83 ;  /* 0x000071530a00b986 */ /* 0x0001e2000c101124 */
[----:B------:R-:W-:Y:S05]  /*7950*/  @P5 BRA `(.L_x_344) ;  /* 0x00000000000c5947 */ /* 0x000fea0003800000 */
[----:B------:R-:W2:Y:S02]  /*7960*/  LDG.E.U8 R218, desc[UR36][R8.64+0x78] ;  /* 0x0000782408da7981 */ /* 0x000ea4000c1e1100 */
[----:B--2---:R-:W-:-:S05]  /*7970*/  PRMT R3, R218, 0x8880, RZ ;  /* 0x00008880da037816 */ /* 0x004fca00000000ff */
[----:B------:R-:W-:-:S07]  /*7980*/  IMAD R226, R3, R216, RZ ;  /* 0x000000d803e27224 */ /* 0x000fce00078e02ff */
.L_x_344:
[----:B------:R-:W-:Y:S05]  /*7990*/  BSYNC B1 ;  /* 0x0000000000017941 */ /* 0x000fea0003800000 */
.L_x_343:
[----:B--2---:R-:W-:Y:S01]  /*79a0*/  @!P5 IMAD R3, R84, R217, R226 ;  /* 0x000000d95403d224 */ /* 0x004fe200078e02e2 */
[----:B------:R-:W-:Y:S04]  /*79b0*/  BSSY B1, `(.L_x_345) ;  /* 0x0000006000017945 */ /* 0x000fe80003800000 */
[----:B------:R2:W-:Y:S01]  /*79c0*/  @!P5 STG.E.U8 desc[UR36][R14.64+0x78], R3 ;  /* 0x000078030e00d986 */ /* 0x0005e2000c101124 */
[----:B------:R-:W-:Y:S05]  /*79d0*/  @P1 BRA `(.L_x_346) ;  /* 0x00000000000c1947 */ /* 0x000fea0003800000 */
[----:B------:R-:W2:Y:S02]  /*79e0*/  LDG.E.U8 R218, desc[UR36][R8.64+0x79] ;  /* 0x0000792408da7981 */ /* 0x000ea4000c1e1100 */
[----:B--2---:R-:W-:-:S05]  /*79f0*/  PRMT R3, R218, 0x8880, RZ ;  /* 0x00008880da037816 */ /* 0x004fca00000000ff */
[----:B------:R-:W-:-:S07]  /*7a00*/  IMAD R226, R3, R216, RZ ;  /* 0x000000d803e27224 */ /* 0x000fce00078e02ff */
.L_x_346:
[----:B------:R-:W-:Y:S05]  /*7a10*/  BSYNC B1 ;  /* 0x0000000000017941 */ /* 0x000fea0003800000 */
.L_x_345:
        /* <DEDUP_REMOVED lines=11> */
.L_x_348:
[----:B------:R-:W-:Y:S05]  /*7ad0*/  BSYNC B1 ;  /* 0x0000000000017941 */ /* 0x000fea0003800000 */
.L_x_347:
[----:B--2---:R-:W-:Y:S01]  /*7ae0*/  @!P4 IMAD R3, R86, R217, R226 ;  /* 0x000000d95603c224 */ /* 0x004fe200078e02e2 */
[----:B------:R-:W-:Y:S04]  /*7af0*/  BSSY B1, `(.L_x_349) ;  /* 0x0000006000017945 */ /* 0x000fe80003800000 */
[----:B------:R2:W-:Y:S01]  /*7b00*/  @!P4 STG.E.U8 desc[UR36][R10.64+0x78], R3 ;  /* 0x000078030a00c986 */ /* 0x0005e2000c101124 */
[----:B------:R-:W-:Y:S05]  /*7b10*/  @P3 BRA `(.L_x_350) ;  /* 0x00000000000c3947 */ /* 0x000fea0003800000 */
[----:B------:R-:W2:Y:S02]  /*7b20*/  LDG.E.U8 R218, desc[UR36][R4.64+0x79] ;  /* 0x0000792404da7981 */ /* 0x000ea4000c1e1100 */
[----:B--2---:R-:W-:-:S05]  /*7b30*/  PRMT R3, R218, 0x8880, RZ ;  /* 0x00008880da037816 */ /* 0x004fca00000000ff */
[----:B------:R-:W-:-:S07]  /*7b40*/  IMAD R226, R3, R216, RZ ;  /* 0x000000d803e27224 */ /* 0x000fce00078e02ff */
.L_x_350:
[----:B------:R-:W-:Y:S05]  /*7b50*/  BSYNC B1 ;  /* 0x0000000000017941 */ /* 0x000fea0003800000 */
.L_x_349:
[----:B------:R-:W-:Y:S01]  /*7b60*/  @!P3 IMAD R87, R87, R217, R226 ;  /* 0x000000d95757b224 */ /* 0x000fe200078e02e2 */
[----:B------:R-:W-:Y:S04]  /*7b70*/  BSSY B1, `(.L_x_351) ;  /* 0x0000006000017945 */ /* 0x000fe80003800000 */
[----:B------:R0:W-:Y:S01]  /*7b80*/  @!P3 STG.E.U8 desc[UR36][R10.64+0x79], R87 ;  /* 0x000079570a00b986 */ /* 0x0001e2000c101124 */
[----:B------:R-:W-:Y:S05]  /*7b90*/  @P5 BRA `(.L_x_352) ;  /* 0x00000000000c5947 */ /* 0x000fea0003800000 */
[----:B------:R-:W2:Y:S02]  /*7ba0*/  LDG.E.U8 R218, desc[UR36][R8.64+0x80] ;  /* 0x0000802408da7981 */ /* 0x000ea4000c1e1100 */
[----:B--2---:R-:W-:-:S05]  /*7bb0*/  PRMT R3, R218, 0x8880, RZ ;  /* 0x00008880da037816 */ /* 0x004fca00000000ff */
[----:B------:R-:W-:-:S07]  /*7bc0*/  IMAD R226, R3, R216, RZ ;  /* 0x000000d803e27224 */ /* 0x000fce00078e02ff */
.L_x_352:
[----:B------:R-:W-:Y:S05]  /*7bd0*/  BSYNC B1 ;  /* 0x0000000000017941 */ /* 0x000fea0003800000 */
.L_x_351:
[----:B--2---:R-:W-:Y:S01]  /*7be0*/  @!P5 IMAD R3, R88, R217, R226 ;  /* 0x000000d95803d224 */ /* 0x004fe200078e02e2 */
[----:B------:R-:W-:Y:S04]  /*7bf0*/  BSSY B1, `(.L_x_353) ;  /* 0x0000006000017945 */ /* 0x000fe80003800000 */
[----:B------:R2:W-:Y:S01]  /*7c00*/  @!P5 STG.E.U8 desc[UR36][R14.64+0x80], R3 ;  /* 0x000080030e00d986 */ /* 0x0005e2000c101124 */
[----:B------:R-:W-:Y:S05]  /*7c10*/  @P1 BRA `(.L_x_354) ;  /* 0x00000000000c1947 */ /* 0x000fea0003800000 */
[----:B------:R-:W2:Y:S02]  /*7c20*/  LDG.E.U8 R218, desc[UR36][R8.64+0x81] ;  /* 0x0000812408da7981 */ /* 0x000ea4000c1e1100 */
[----:B--2---:R-:W-:-:S05]  /*7c30*/  PRMT R3, R218, 0x8880, RZ ;  /* 0x00008880da037816 */ /* 0x004fca00000000ff */
[----:B------:R-:W-:-:S07]  /*7c40*/  IMAD R226, R3, R216, RZ ;  /* 0x000000d803e27224 */ /* 0x000fce00078e02ff */
.L_x_354:
[----:B------:R-:W-:Y:S05]  /*7c50*/  BSYNC B1 ;  /* 0x0000000000017941 */ /* 0x000fea0003800000 */
.L_x_353:
        /* <DEDUP_REMOVED lines=11> */
.L_x_356:
[----:B------:R-:W-:Y:S05]  /*7d10*/  BSYNC B1 ;  /* 0x0000000000017941 */ /* 0x000fea0003800000 */
.L_x_355:
[----:B--2---:R-:W-:Y:S01]  /*7d20*/  @!P4 IMAD R3, R90, R217, R226 ;  /* 0x000000d95a03c224 */ /* 0x004fe200078e02e2 */
[----:B------:R-:W-:Y:S04]  /*7d30*/  BSSY B1, `(.L_x_357) ;  /* 0x0000006000017945 */ /* 0x000fe80003800000 */
[----:B------:R2:W-:Y:S01]  /*7d40*/  @!P4 STG.E.U8 desc[UR36][R10.64+0x80], R3 ;  /* 0x000080030a00c986 */ /* 0x0005e2000c101124 */
[----:B------:R-:W-:Y:S05]  /*7d50*/  @P3 BRA `(.L_x_358) ;  /* 0x00000000000c3947 */ /* 0x000fea0003800000 */
[----:B------:R-:W2:Y:S02]  /*7d60*/  LDG.E.U8 R218, desc[UR36][R4.64+0x81] ;  /* 0x0000812404da7981 */ /* 0x000ea4000c1e1100 */
[----:B--2---:R-:W-:-:S05]  /*7d70*/  PRMT R3, R218, 0x8880, RZ ;  /* 0x00008880da037816 */ /* 0x004fca00000000ff */
[----:B------:R-:W-:-:S07]  /*7d80*/  IMAD R226, R3, R216, RZ ;  /* 0x000000d803e27224 */ /* 0x000fce00078e02ff */
.L_x_358:
[----:B------:R-:W-:Y:S05]  /*7d90*/  BSYNC B1 ;  /* 0x0000000000017941 */ /* 0x000fea0003800000 */
.L_x_357:
[----:B------:R-:W-:Y:S01]  /*7da0*/  @!P3 IMAD R91, R91, R217, R226 ;  /* 0x000000d95b5bb224 */ /* 0x000fe200078e02e2 */
[----:B------:R-:W-:Y:S04]  /*7db0*/  BSSY B1, `(.L_x_359) ;  /* 0x0000006000017945 */ /* 0x000fe80003800000 */
[----:B------:R0:W-:Y:S01]  /*7dc0*/  @!P3 STG.E.U8 desc[UR36][R10.64+0x81], R91 ;  /* 0x0000815b0a00b986 */ /* 0x0001e2000c101124 */
[----:B------:R-:W-:Y:S05]  /*7dd0*/  @P5 BRA `(.L_x_360) ;  /* 0x00000000000c5947 */ /* 0x000fea0003800000 */
[----:B------:R-:W2:Y:S02]  /*7de0*/  LDG.E.U8 R218, desc[UR36][R8.64+0x88] ;  /* 0x0000882408da7981 */ /* 0x000ea4000c1e1100 */
[----:B--2---:R-:W-:-:S05]  /*7df0*/  PRMT R3, R218, 0x8880, RZ ;  /* 0x00008880da037816 */ /* 0x004fca00000000ff */
[----:B------:R-:W-:-:S07]  /*7e00*/  IMAD R226, R3, R216, RZ ;  /* 0x000000d803e27224 */ /* 0x000fce00078e02ff */
.L_x_360:
[----:B------:R-:W-:Y:S05]  /*7e10*/  BSYNC B1 ;  /* 0x0000000000017941 */ /* 0x000fea0003800000 */
.L_x_359:
[----:B--2---:R-:W-:Y:S01]  /*7e20*/  @!P5 IMAD R3, R92, R217, R226 ;  /* 0x000000d95c03d224 */ /* 0x004fe200078e02e2 */
[----:B------:R-:W-:Y:S04]  /*7e30*/  BSSY B1, `(.L_x_361) ;  /* 0x0000006000017945 */ /* 0x000fe80003800000 */
[----:B------:R2:W-:Y:S01]  /*7e40*/  @!P5 STG.E.U8 desc[UR36][R14.64+0x88], R3 ;  /* 0x000088030e00d986 */ /* 0x0005e2000c101124 */
[----:B------:R-:W-:Y:S05]  /*7e50*/  @P1 BRA `(.L_x_362) ;  /* 0x00000000000c1947 */ /* 0x000fea0003800000 */
[----:B------:R-:W2:Y:S02]  /*7e60*/  LDG.E.U8 R218, desc[UR36][R8.64+0x89] ;  /* 0x0000892408da7981 */ /* 0x000ea4000c1e1100 */
[----:B--2---:R-:W-:-:S05]  /*7e70*/  PRMT R3, R218, 0x8880, RZ ;  /* 0x00008880da037816 */ /* 0x004fca00000000ff */
[----:B------:R-:W-:-:S07]  /*7e80*/  IMAD R226, R3, R216, RZ ;  /* 0x000000d803e27224 */ /* 0x000fce00078e02ff */
.L_x_362:
[----:B------:R-:W-:Y:S05]  /*7e90*/  BSYNC B1 ;  /* 0x0000000000017941 */ /* 0x000fea0003800000 */
.L_x_361:
        /* <DEDUP_REMOVED lines=11> */
.L_x_364:
[----:B------:R-:W-:Y:S05]  /*7f50*/  BSYNC B1 ;  /* 0x0000000000017941 */ /* 0x000fea0003800000 */
.L_x_363:
[----:B--2---:R-:W-:Y:S01]  /*7f60*/  @!P4 IMAD R3, R94, R217, R226 ;  /* 0x000000d95e03c224 */ /* 0x004fe200078e02e2 */
[----:B------:R-:W-:Y:S04]  /*7f70*/  BSSY B1, `(.L_x_365) ;  /* 0x0000006000017945 */ /* 0x000fe80003800000 */
[----:B------:R2:W-:Y:S01]  /*7f80*/  @!P4 STG.E.U8 desc[UR36][R10.64+0x88], R3 ;  /* 0x000088030a00c986 */ /* 0x0005e2000c101124 */
[----:B------:R-:W-:Y:S05]  /*7f90*/  @P3 BRA `(.L_x_366) ;  /* 0x00000000000c3947 */ /* 0x000fea0003800000 */
[----:B------:R-:W2:Y:S02]  /*7fa0*/  LDG.E.U8 R218, desc[UR36][R4.64+0x89] ;  /* 0x0000892404da7981 */ /* 0x000ea4000c1e1100 */
[----:B--2---:R-:W-:-:S05]  /*7fb0*/  PRMT R3, R218, 0x8880, RZ ;  /* 0x00008880da037816 */ /* 0x004fca00000000ff */
[----:B------:R-:W-:-:S07]  /*7fc0*/  IMAD R226, R3, R216, RZ ;  /* 0x000000d803e27224 */ /* 0x000fce00078e02ff */
.L_x_366:
[----:B------:R-:W-:Y:S05]  /*7fd0*/  BSYNC B1 ;  /* 0x0000000000017941 */ /* 0x000fea0003800000 */
.L_x_365:
[----:B------:R-:W-:Y:S01]  /*7fe0*/  @!P3 IMAD R95, R95, R217, R226 ;  /* 0x000000d95f5fb224 */ /* 0x000fe200078e02e2 */
[----:B------:R-:W-:Y:S04]  /*7ff0*/  BSSY B1, `(.L_x_367) ;  /* 0x0000006000017945 */ /* 0x000fe80003800000 */
[----:B------:R0:W-:Y:S01]  /*8000*/  @!P3 STG.E.U8 desc[UR36][R10.64+0x89], R95 ;  /* 0x0000895f0a00b986 */ /* 0x0001e2000c101124 */
[----:B------:R-:W-:Y:S05]  /*8010*/  @P5 BRA `(.L_x_368) ;  /* 0x00000000000c5947 */ /* 0x000fea0003800000 */
[----:B------:R-:W2:Y:S02]  /*8020*/  LDG.E.U8 R218, desc[UR36][R8.64+0x90] ;  /* 0x0000902408da7981 */ /* 0x000ea4000c1e1100 */
[----:B--2---:R-:W-:-:S05]  /*8030*/  PRMT R3, R218, 0x8880, RZ ;  /* 0x00008880da037816 */ /* 0x004fca00000000ff */
[----:B------:R-:W-:-:S07]  /*8040*/  IMAD R226, R3, R216, RZ ;  /* 0x000000d803e27224 */ /* 0x000fce00078e02ff */
.L_x_368:
[----:B------:R-:W-:Y:S05]  /*8050*/  BSYNC B1 ;  /* 0x0000000000017941 */ /* 0x000fea0003800000 */
.L_x_367:
[----:B--2---:R-:W-:Y:S01]  /*8060*/  @!P5 IMAD R3, R96, R217, R226 ;  /* 0x000000d96003d224 */ /* 0x004fe200078e02e2 */
[----:B------:R-:W-:Y:S04]  /*8070*/  BSSY B1, `(.L_x_369) ;  /* 0x0000006000017945 */ /* 0x000fe80003800000 */
[----:B------:R2:W-:Y:S01]  /*8080*/  @!P5 STG.E.U8 desc[UR36][R14.64+0x90], R3 ;  /* 0x000090030e00d986 */ /* 0x0005e2000c101124 */
[----:B------:R-:W-:Y:S05]  /*8090*/  @P1 BRA `(.L_x_370) ;  /* 0x00000000000c1947 */ /* 0x000fea0003800000 */
[----:B------:R-:W2:Y:S02]  /*80a0*/  LDG.E.U8 R218, desc[UR36][R8.64+0x91] ;  /* 0x0000912408da7981 */ /* 0x000ea4000c1e1100 */
[----:B--2---:R-:W-:-:S05]  /*80b0*/  PRMT R3, R218, 0x8880, RZ ;  /* 0x00008880da037816 */ /* 0x004fca00000000ff */
[----:B------:R-:W-:-:S07]  /*80c0*/  IMAD R226, R3, R216, RZ ;  /* 0x000000d803e27224 */ /* 0x000fce00078e02ff */
.L_x_370:
[----:B------:R-:W-:Y:S05]  /*80d0*/  BSYNC B1 ;  /* 0x0000000000017941 */ /* 0x000fea0003800000 */
.L_x_369:
        /* <DEDUP_REMOVED lines=11> */
.L_x_372:
[----:B------:R-:W-:Y:S05]  /*8190*/  BSYNC B1 ;  /* 0x0000000000017941 */ /* 0x000fea0003800000 */
.L_x_371:
[----:B--2---:R-:W-:Y:S01]  /*81a0*/  @!P4 IMAD R3, R98, R217, R226 ;  /* 0x000000d96203c224 */ /* 0x004fe200078e02e2 */
[----:B------:R-:W-:Y:S04]  /*81b0*/  BSSY B1, `(.L_x_373) ;  /* 0x0000006000017945 */ /* 0x000fe80003800000 */
[----:B------:R2:W-:Y:S01]  /*81c0*/  @!P4 STG.E.U8 desc[UR36][R10.64+0x90], R3 ;  /* 0x000090030a00c986 */ /* 0x0005e2000c101124 */
[----:B------:R-:W-:Y:S05]  /*81d0*/  @P3 BRA `(.L_x_374) ;  /* 0x00000000000c3947 */ /* 0x000fea0003800000 */
[----:B------:R-:W2:Y:S02]  /*81e0*/  LDG.E.U8 R218, desc[UR36][R4.64+0x91] ;  /* 0x0000912404da7981 */ /* 0x000ea4000c1e1100 */
[----:B--2---:R-:W-:-:S05]  /*81f0*/  PRMT R3, R218, 0x8880, RZ ;  /* 0x00008880da037816 */ /* 0x004fca00000000ff */
[----:B------:R-:W-:-:S07]  /*8200*/  IMAD R226, R3, R216, RZ ;  /* 0x000000d803e27224 */ /* 0x000fce00078e02ff */
.L_x_374:
[----:B------:R-:W-:Y:S05]  /*8210*/  BSYNC B1 ;  /* 0x0000000000017941 */ /* 0x000fea0003800000 */
.L_x_373:
[----:B------:R-:W-:Y:S01]  /*8220*/  @!P3 IMAD R99, R99, R217, R226 ;  /* 0x000000d96363b224 */ /* 0x000fe200078e02e2 */
[----:B------:R-:W-:Y:S04]  /*8230*/  BSSY B1, `(.L_x_375) ;  /* 0x0000006000017945 */ /* 0x000fe80003800000 */
[----:B------:R0:W-:Y:S01]  /*8240*/  @!P3 STG.E.U8 desc[UR36][R10.64+0x91], R99 ;  /* 0x000091630a00b986 */ /* 0x0001e2000c101124 */
[----:B------:R-:W-:Y:S05]  /*8250*/  @P5 BRA `(.L_x_376) ;  /* 0x00000000000c5947 */ /* 0x000fea0003800000 */
[----:B------:R-:W2:Y:S02]  /*8260*/  LDG.E.U8 R218, desc[UR36][R8.64+0x98] ;  /* 0x0000982408da7981 */ /* 0x000ea4000c1e1100 */
[----:B--2---:R-:W-:-:S05]  /*8270*/  PRMT R3, R218, 0x8880, RZ ;  /* 0x00008880da037816 */ /* 0x004fca00000000ff */
[----:B------:R-:W-:-:S07]  /*8280*/  IMAD R226, R3, R216, RZ ;  /* 0x000000d803e27224 */ /* 0x000fce00078e02ff */
.L_x_376:
[----:B------:R-:W-:Y:S05]  /*8290*/  BSYNC B1 ;  /* 0x0000000000017941 */ /* 0x000fea0003800000 */
.L_x_375:
[----:B--2---:R-:W-:Y:S01]  /*82a0*/  @!P5 IMAD R3, R100, R217, R226 ;  /* 0x000000d96403d224 */ /* 0x004fe200078e02e2 */
[----:B------:R-:W-:Y:S04]  /*82b0*/  BSSY B1, `(.L_x_377) ;  /* 0x0000006000017945 */ /* 0x000fe80003800000 */
[----:B------:R2:W-:Y:S01]  /*82c0*/  @!P5 STG.E.U8 desc[UR36][R14.64+0x98], R3 ;  /* 0x000098030e00d986 */ /* 0x0005e2000c101124 */
[----:B------:R-:W-:Y:S05]  /*82d0*/  @P1 BRA `(.L_x_378) ;  /* 0x00000000000c1947 */ /* 0x000fea0003800000 */
[----:B------:R-:W2:Y:S02]  /*82e0*/  LDG.E.U8 R218, desc[UR36][R8.64+0x99] ;  /* 0x0000992408da7981 */ /* 0x000ea4000c1e1100 */
[----:B--2---:R-:W-:-:S05]  /*82f0*/  PRMT R3, R218, 0x8880, RZ ;  /* 0x00008880da037816 */ /* 0x004fca00000000ff */
[----:B------:R-:W-:-:S07]  /*8300*/  IMAD R226, R3, R216, RZ ;  /* 0x000000d803e27224 */ /* 0x000fce00078e02ff */
.L_x_378:
[----:B------:R-:W-:Y:S05]  /*8310*/  BSYNC B1 ;  /* 0x0000000000017941 */ /* 0x000fea0003800000 */
.L_x_377:
        /* <DEDUP_REMOVED lines=11> */
.L_x_380:
[----:B------:R-:W-:Y:S05]  /*83d0*/  BSYNC B1 ;  /* 0x0000000000017941 */ /* 0x000fea0003800000 */
.L_x_379:
[----:B--2---:R-:W-:Y:S01]  /*83e0*/  @!P4 IMAD R3, R102, R217, R226 ;  /* 0x000000d96603c224 */ /* 0x004fe200078e02e2 */
[----:B------:R-:W-:Y:S04]  /*83f0*/  BSSY B1, `(.L_x_381) ;  /* 0x0000006000017945 */ /* 0x000fe80003800000 */
[----:B------:R2:W-:Y:S01]  /*8400*/  @!P4 STG.E.U8 desc[UR36][R10.64+0x98], R3 ;  /* 0x000098030a00c986 */ /* 0x0005e2000c101124 */
[----:B------:R-:W-:Y:S05]  /*8410*/  @P3 BRA `(.L_x_382) ;  /* 0x00000000000c3947 */ /* 0x000fea0003800000 */
[----:B------:R-:W2:Y:S02]  /*8420*/  LDG.E.U8 R218, desc[UR36][R4.64+0x99] ;  /* 0x0000992404da7981 */ /* 0x000ea4000c1e1100 */
[----:B--2---:R-:W-:-:S05]  /*8430*/  PRMT R3, R218, 0x8880, RZ ;  /* 0x00008880da037816 */ /* 0x004fca00000000ff */
[----:B------:R-:W-:-:S07]  /*8440*/  IMAD R226, R3, R216, RZ ;  /* 0x000000d803e27224 */ /* 0x000fce00078e02ff */
.L_x_382:
[----:B------:R-:W-:Y:S05]  /*8450*/  BSYNC B1 ;  /* 0x0000000000017941 */ /* 0x000fea0003800000 */
.L_x_381:
[----:B------:R-:W-:Y:S01]  /*8460*/  @!P3 IMAD R103, R103, R217, R226 ;  /* 0x000000d96767b224 */ /* 0x000fe200078e02e2 */
[----:B------:R-:W-:Y:S04]  /*8470*/  BSSY B1, `(.L_x_383) ;  /* 0x0000006000017945 */ /* 0x000fe80003800000 */
[----:B------:R0:W-:Y:S01]  /*8480*/  @!P3 STG.E.U8 desc[UR36][R10.64+0x99], R103 ;  /* 0x000099670a00b986 */ /* 0x0001e2000c101124 */
[----:B------:R-:W-:Y:S05]  /*8490*/  @P5 BRA `(.L_x_384) ;  /* 0x00000000000c5947 */ /* 0x000fea0003800000 */
[----:B------:R-:W2:Y:S02]  /*84a0*/  LDG.E.U8 R218, desc[UR36][R8.64+0xa0] ;  /* 0x0000a02408da7981 */ /* 0x000ea4000c1e1100 */
[----:B--2---:R-:W-:-:S05]  /*84b0*/  PRMT R3, R218, 0x8880, RZ ;  /* 0x00008880da037816 */ /* 0x004fca00000000ff */
[----:B------:R-:W-:-:S07]  /*84c0*/  IMAD R226, R3, R216, RZ ;  /* 0x000000d803e27224 */ /* 0x000fce00078e02ff */
.L_x_384:
[----:B------:R-:W-:Y:S05]  /*84d0*/  BSYNC B1 ;  /* 0x0000000000017941 */ /* 0x000fea0003800000 */
.L_x_383:
[----:B--2---:R-:W-:Y:S01]  /*84e0*/  @!P5 IMAD R3, R104, R217, R226 ;  /* 0x000000d96803d224 */ /* 0x004fe200078e02e2 */
[----:B------:R-:W-:Y:S04]  /*84f0*/  BSSY B1, `(.L_x_385) ;  /* 0x0000006000017945 */ /* 0x000fe80003800000 */
[----:B------:R2:W-:Y:S01]  /*8500*/  @!P5 STG.E.U8 desc[UR36][R14.64+0xa0], R3 ;  /* 0x0000a0030e00d986 */ /* 0x0005e2000c101124 */
[----:B------:R-:W-:Y:S05]  /*8510*/  @P1 BRA `(.L_x_386) ;  /* 0x00000000000c1947 */ /* 0x000fea0003800000 */
[----:B------:R-:W2:Y:S02]  /*8520*/  LDG.E.U8 R218, desc[UR36][R8.64+0xa1] ;  /* 0x0000a12408da7981 */ /* 0x000ea4000c1e1100 */
[----:B--2---:R-:W-:-:S05]  /*8530*/  PRMT R3, R218, 0x8880, RZ ;  /* 0x00008880da037816 */ /* 0x004fca00000000ff */
[----:B------:R-:W-:-:S07]  /*8540*/  IMAD R226, R3, R216, RZ ;  /* 0x000000d803e27224 */ /* 0x000fce00078e02ff */
.L_x_386:
[----:B------:R-:W-:Y:S05]  /*8550*/  BSYNC B1 ;  /* 0x0000000000017941 */ /* 0x000fea0003800000 */
.L_x_385:
        /* <DEDUP_REMOVED lines=11> */
.L_x_388:
[----:B------:R-:W-:Y:S05]  /*8610*/  BSYNC B1 ;  /* 0x0000000000017941 */ /* 0x000fea0003800000 */
.L_x_387:
[----:B--2---:R-:W-:Y:S01]  /*8620*/  @!P4 IMAD R3, R106, R217, R226 ;  /* 0x000000d96a03c224 */ /* 0x004fe200078e02e2 */
[----:B------:R-:W-:Y:S04]  /*8630*/  BSSY B1, `(.L_x_389) ;  /* 0x0000006000017945 */ /* 0x000fe80003800000 */
[----:B------:R2:W-:Y:S01]  /*8640*/  @!P4 STG.E.U8 desc[UR36][R10.64+0xa0], R3 ;  /* 0x0000a0030a00c986 */ /* 0x0005e2000c101124 */
[----:B------:R-:W-:Y:S05]  /*8650*/  @P3 BRA `(.L_x_390) ;  /* 0x00000000000c3947 */ /* 0x000fea0003800000 */
[----:B------:R-:W2:Y:S02]  /*8660*/  LDG.E.U8 R218, desc[UR36][R4.64+0xa1] ;  /* 0x0000a12404da7981 */ /* 0x000ea4000c1e1100 */
[----:B--2---:R-:W-:-:S05]  /*8670*/  PRMT R3, R218, 0x8880, RZ ;  /* 0x00008880da037816 */ /* 0x004fca00000000ff */
[----:B------:R-:W-:-:S07]  /*8680*/  IMAD R226, R3, R216, RZ ;  /* 0x000000d803e27224 */ /* 0x000fce00078e02ff */
.L_x_390:
[----:B------:R-:W-:Y:S05]  /*8690*/  BSYNC B1 ;  /* 0x0000000000017941 */ /* 0x000fea0003800000 */
.L_x_389:
[----:B------:R-:W-:Y:S01]  /*86a0*/  @!P3 IMAD R107, R107, R217, R226 ;  /* 0x000000d96b6bb224 */ /* 0x000fe200078e02e2 */
[----:B------:R-:W-:Y:S04]  /*86b0*/  BSSY B1, `(.L_x_391) ;  /* 0x0000006000017945 */ /* 0x000fe80003800000 */
[----:B------:R0:W-:Y:S01]  /*86c0*/  @!P3 STG.E.U8 desc[UR36][R10.64+0xa1], R107 ;  /* 0x0000a16b0a00b986 */ /* 0x0001e2000c101124 */
[----:B------:R-:W-:Y:S05]  /*86d0*/  @P5 BRA `(.L_x_392) ;  /* 0x00000000000c5947 */ /* 0x000fea0003800000 */
[----:B------:R-:W2:Y:S02]  /*86e0*/  LDG.E.U8 R218, desc[UR36][R8.64+0xa8] ;  /* 0x0000a82408da7981 */ /* 0x000ea4000c1e1100 */
[----:B--2---:R-:W-:-:S05]  /*86f0*/  PRMT R3, R218, 0x8880, RZ ;  /* 0x00008880da037816 */ /* 0x004fca00000000ff */
[----:B------:R-:W-:-:S07]  /*8700*/  IMAD R226, R3, R216, RZ ;  /* 0x000000d803e27224 */ /* 0x000fce00078e02ff */
.L_x_392:
[----:B------:R-:W-:Y:S05]  /*8710*/  BSYNC B1 ;  /* 0x0000000000017941 */ /* 0x000fea0003800000 */
.L_x_391:
[----:B--2---:R-:W-:Y:S01]  /*8720*/  @!P5 IMAD R3, R108, R217, R226 ;  /* 0x000000d96c03d224 */ /* 0x004fe200078e02e2 */
[----:B------:R-:W-:Y:S04]  /*8730*/  BSSY B1, `(.L_x_393) ;  /* 0x0000006000017945 */ /* 0x000fe80003800000 */
[----:B------:R2:W-:Y:S01]  /*8740*/  @!P5 STG.E.U8 desc[UR36][R14.64+0xa8], R3 ;  /* 0x0000a8030e00d986 */ /* 0x0005e2000c101124 */
[----:B------:R-:W-:Y:S05]  /*8750*/  @P1 BRA `(.L_x_394) ;  /* 0x00000000000c1947 */ /* 0x000fea0003800000 */
[----:B------:R-:W2:Y:S02]  /*8760*/  LDG.E.U8 R218, desc[UR36][R8.64+0xa9] ;  /* 0x0000a92408da7981 */ /* 0x000ea4000c1e1100 */
[----:B--2---:R-:W-:-:S05]  /*8770*/  PRMT R3, R218, 0x8880, RZ ;  /* 0x00008880da037816 */ /* 0x004fca00000000ff */
[----:B------:R-:W-:-:S07]  /*8780*/  IMAD R226, R3, R216, RZ ;  /* 0x000000d803e27224 */ /* 0x000fce00078e02ff */
.L_x_394:
[----:B------:R-:W-:Y:S05]  /*8790*/  BSYNC B1 ;  /* 0x0000000000017941 */ /* 0x000fea0003800000 */
.L_x_393:
        /* <DEDUP_REMOVED lines=11> */
.L_x_396:
[----:B------:R-:W-:Y:S05]  /*8850*/  BSYNC B1 ;  /* 0x0000000000017941 */ /* 0x000fea0003800000 */
.L_x_395:
[----:B--2---:R-:W-:Y:S01]  /*8860*/  @!P4 IMAD R3, R110, R217, R226 ;  /* 0x000000d96e03c224 */ /* 0x004fe200078e02e2 */
[----:B------:R-:W-:Y:S04]  /*8870*/  BSSY B1, `(.L_x_397) ;  /* 0x0000006000017945 */ /* 0x000fe80003800000 */
[----:B------:R2:W-:Y:S01]  /*8880*/  @!P4 STG.E.U8 desc[UR36][R10.64+0xa8], R3 ;  /* 0x0000a8030a00c986 */ /* 0x0005e2000c101124 */
[----:B------:R-:W-:Y:S05]  /*8890*/  @P3 BRA `(.L_x_398) ;  /* 0x00000000000c3947 */ /* 0x000fea0003800000 */
[----:B------:R-:W2:Y:S02]  /*88a0*/  LDG.E.U8 R218, desc[UR36][R4.64+0xa9] ;  /* 0x0000a92404da7981 */ /* 0x000ea4000c1e1100 */
[----:B--2---:R-:W-:-:S05]  /*88b0*/  PRMT R3, R218, 0x8880, RZ ;  /* 0x00008880da037816 */ /* 0x004fca00000000ff */
[----:B------:R-:W-:-:S07]  /*88c0*/  IMAD R226, R3, R216, RZ ;  /* 0x000000d803e27224 */ /* 0x000fce00078e02ff */
.L_x_398:
[----:B------:R-:W-:Y:S05]  /*88d0*/  BSYNC B1 ;  /* 0x0000000000017941 */ /* 0x000fea0003800000 */
.L_x_397:
[----:B------:R-:W-:Y:S01]  /*88e0*/  @!P3 IMAD R111, R111, R217, R226 ;  /* 0x000000d96f6fb224 */ /* 0x000fe200078e02e2 */
[----:B------:R-:W-:Y:S04]  /*88f0*/  BSSY B1, `(.L_x_399) ;  /* 0x0000006000017945 */ /* 0x000fe80003800000 */
[----:B------:R0:W-:Y:S01]  /*8900*/  @!P3 STG.E.U8 desc[UR36][R10.64+0xa9], R111 ;  /* 0x0000a96f0a00b986 */ /* 0x0001e2000c101124 */
[----:B------:R-:W-:Y:S05]  /*8910*/  @P5 BRA `(.L_x_400) ;  /* 0x00000000000c5947 */ /* 0x000fea0003800000 */
[----:B------:R-:W2:Y:S02]  /*8920*/  LDG.E.U8 R218, desc[UR36][R8.64+0xb0] ;  /* 0x0000b02408da7981 */ /* 0x000ea4000c1e1100 */
[----:B--2---:R-:W-:-:S05]  /*8930*/  PRMT R3, R218, 0x8880, RZ ;  /* 0x00008880da037816 */ /* 0x004fca00000000ff */
[----:B------:R-:W-:-:S07]  /*8940*/  IMAD R226, R3, R216, RZ ;  /* 0x000000d803e27224 */ /* 0x000fce00078e02ff */
.L_x_400:
[----:B------:R-:W-:Y:S05]  /*8950*/  BSYNC B1 ;  /* 0x0000000000017941 */ /* 0x000fea0003800000 */
.L_x_399:
[----:B--2---:R-:W-:Y:S01]  /*8960*/  @!P5 IMAD R3, R112, R217, R226 ;  /* 0x000000d97003d224 */ /* 0x004fe200078e02e2 */
[----:B------:R-:W-:Y:S04]  /*8970*/  BSSY B1, `(.L_x_401) ;  /* 0x0000006000017945 */ /* 0x000fe80003800000 */
[----:B------:R2:W-:Y:S01]  /*8980*/  @!P5 STG.E.U8 desc[UR36][R14.64+0xb0], R3 ;  /* 0x0000b0030e00d986 */ /* 0x0005e2000c101124 */
[----:B------:R-:W-:Y:S05]  /*8990*/  @P1 BRA `(.L_x_402) ;  /* 0x00000000000c1947 */ /* 0x000fea0003800000 */
[----:B------:R-:W2:Y:S02]  /*89a0*/  LDG.E.U8 R218, desc[UR36][R8.64+0xb1] ;  /* 0x0000b12408da7981 */ /* 0x000ea4000c1e1100 */
[----:B--2---:R-:W-:-:S05]  /*89b0*/  PRMT R3, R218, 0x8880, RZ ;  /* 0x00008880da037816 */ /* 0x004fca00000000ff */
[----:B------:R-:W-:-:S07]  /*89c0*/  IMAD R226, R3, R216, RZ ;  /* 0x000000d803e27224 */ /* 0x000fce00078e02ff */
.L_x_402:
[----:B------:R-:W-:Y:S05]  /*89d0*/  BSYNC B1 ;  /* 0x0000000000017941 */ /* 0x000fea0003800000 */
.L_x_401:
[----:B------:R-:W-:Y:S01]  /*89e0*/  ISETP.LT.OR P4, PT, R219, 0xb1, !P0 ;  /* 0x000000b1db00780c */ /* 0x000fe20004781670 */
[----:B------:R-:W-:Y:S01]  /*89f0*/  @!P1 IMAD R113, R113, R217, R226 ;  /* 0x000000d971719224 */ /* 0x000fe200078e02e2 */
[----:B------:R-:W-:Y:S01]  /*8a00*/  BSSY B1, `(.L_x_403) ;  /* 0x000000a000017945 */ /* 0x000fe20003800000 */
[C---:B------:R-:W-:Y:S02]  /*8a10*/  ISETP.LT.OR P3, PT, R219.reuse, 0xb2, !P0 ;  /* 0x000000b2db00780c */ /* 0x040fe40004761670 */
        /* <DEDUP_REMOVED lines=8> */
.L_x_404:
[----:B------:R-:W-:Y:S05]  /*8aa0*/  BSYNC B1 ;  /* 0x0000000000017941 */ /* 0x000fea0003800000 */
.L_x_403:
[----:B--2---:R-:W-:Y:S01]  /*8ab0*/  @!P4 IMAD R3, R114, R217, R226 ;  /* 0x000000d97203c224 */ /* 0x004fe200078e02e2 */
[----:B------:R-:W-:Y:S04]  /*8ac0*/  BSSY B1, `(.L_x_405) ;  /* 0x0000006000017945 */ /* 0x000fe80003800000 */
[----:B------:R2:W-:Y:S01]  /*8ad0*/  @!P4 STG.E.U8 desc[UR36][R10.64+0xb0], R3 ;  /* 0x0000b0030a00c986 */ /* 0x0005e2000c101124 */
[----:B------:R-:W-:Y:S05]  /*8ae0*/  @P3 BRA `(.L_x_406) ;  /* 0x00000000000c3947 */ /* 0x000fea0003800000 */
[----:B------:R-:W2:Y:S02]  /*8af0*/  LDG.E.U8 R218, desc[UR36][R4.64+0xb1] ;  /* 0x0000b12404da7981 */ /* 0x000ea4000c1e1100 */
[----:B--2---:R-:W-:-:S05]  /*8b00*/  PRMT R3, R218, 0x8880, RZ ;  /* 0x00008880da037816 */ /* 0x004fca00000000ff */
[----:B------:R-:W-:-:S07]  /*8b10*/  IMAD R226, R3, R216, RZ ;  /* 0x000000d803e27224 */ /* 0x000fce00078e02ff */
.L_x_406:
[----:B------:R-:W-:Y:S05]  /*8b20*/  BSYNC B1 ;  /* 0x0000000000017941 */ /* 0x000fea0003800000 */
.L_x_405:
[----:B------:R-:W-:Y:S01]  /*8b30*/  @!P3 IMAD R115, R115, R217, R226 ;  /* 0x000000d97373b224 */ /* 0x000fe200078e02e2 */
[----:B------:R-:W-:Y:S04]  /*8b40*/  BSSY B1, `(.L_x_407) ;  /* 0x0000006000017945 */ /* 0x000fe80003800000 */
[----:B------:R0:W-:Y:S01]  /*8b50*/  @!P3 STG.E.U8 desc[UR36][R10.64+0xb1], R115 ;  /* 0x0000b1730a00b986 */ /* 0x0001e2000c101124 */
[----:B------:R-:W-:Y:S05]  /*8b60*/  @P1 BRA `(.L_x_408) ;  /* 0x00000000000c1947 */ /* 0x000fea0003800000 */
[----:B------:R-:W2:Y:S02]  /*8b70*/  LDG.E.U8 R218, desc[UR36][R8.64+0xb8] ;  /* 0x0000b82408da7981 */ /* 0x000ea4000c1e1100 */
[----:B--2---:R-:W-:-:S05]  /*8b80*/  PRMT R3, R218, 0x8880, RZ ;  /* 0x00008880da037816 */ /* 0x004fca00000000ff */
[----:B------:R-:W-:-:S07]  /*8b90*/  IMAD R226, R3, R216, RZ ;  /* 0x000000d803e27224 */ /* 0x000fce00078e02ff */
.L_x_408:
[----:B------:R-:W-:Y:S05]  /*8ba0*/  BSYNC B1 ;  /* 0x0000000000017941 */ /* 0x000fea0003800000 */
.L_x_407:
[----:B--2---:R-:W-:Y:S01]  /*8bb0*/  @!P1 IMAD R3, R116, R217, R226 ;  /* 0x000000d974039224 */ /* 0x004fe200078e02e2 */
[----:B------:R-:W-:Y:S04]  /*8bc0*/  BSSY B1, `(.L_x_409) ;  /* 0x0000006000017945 */ /* 0x000fe80003800000 */
[----:B------:R2:W-:Y:S01]  /*8bd0*/  @!P1 STG.E.U8 desc[UR36][R14.64+0xb8], R3 ;  /* 0x0000b8030e009986 */ /* 0x0005e2000c101124 */
[----:B------:R-:W-:Y:S05]  /*8be0*/  @P2 BRA `(.L_x_410) ;  /* 0x00000000000c2947 */ /* 0x000fea0003800000 */
[----:B------:R-:W2:Y:S02]  /*8bf0*/  LDG.E.U8 R218, desc[UR36][R8.64+0xb9] ;  /* 0x0000b92408da7981 */ /* 0x000ea4000c1e1100 */
[----:B--2---:R-:W-:-:S05]  /*8c00*/  PRMT R3, R218, 0x8880, RZ ;  /* 0x00008880da037816 */ /* 0x004fca00000000ff */
[----:B------:R-:W-:-:S07]  /*8c10*/  IMAD R226, R3, R216, RZ ;  /* 0x000000d803e27224 */ /* 0x000fce00078e02ff */
.L_x_410:
[----:B------:R-:W-:Y:S05]  /*8c20*/  BSYNC B1 ;  /* 0x0000000000017941 */ /* 0x000fea0003800000 */
.L_x_409:
[----:B------:R-:W-:Y:S01]  /*8c30*/  @!P2 IMAD R117, R117, R217, R226 ;  /* 0x000000d97575a224 */ /* 0x000fe200078e02e2 */
[----:B------:R-:W-:Y:S04]  /*8c40*/  BSSY B1, `(.L_x_411) ;  /* 0x0000006000017945 */ /* 0x000fe80003800000 */
[----:B------:R0:W-:Y:S01]  /*8c50*/  @!P2 STG.E.U8 desc[UR36][R14.64+0xb9], R117 ;  /* 0x0000b9750e00a986 */ /* 0x0001e2000c101124 */
[----:B------:R-:W-:Y:S05]  /*8c60*/  @P5 BRA `(.L_x_412) ;  /* 0x00000000000c5947 */ /* 0x000fea0003800000 */
[----:B------:R-:W2:Y:S02]  /*8c70*/  LDG.E.U8 R218, desc[UR36][R4.64+0xb8] ;  /* 0x0000b82404da7981 */ /* 0x000ea4000c1e1100 */
[----:B--2---:R-:W-:-:S05]  /*8c80*/  PRMT R3, R218, 0x8880, RZ ;  /* 0x00008880da037816 */ /* 0x004fca00000000ff */
[----:B------:R-:W-:-:S07]  /*8c90*/  IMAD R226, R3, R216, RZ ;  /* 0x000000d803e27224 */ /* 0x000fce00078e02ff */
.L_x_412:
[----:B------:R-:W-:Y:S05]  /*8ca0*/  BSYNC B1 ;  /* 0x0000000000017941 */ /* 0x000fea0003800000 */
.L_x_411:
[----:B--2---:R-:W-:Y:S01]  /*8cb0*/  @!P5 IMAD R3, R118, R217, R226 ;  /* 0x000000d97603d224 */ /* 0x004fe200078e02e2 */
[----:B------:R-:W-:Y:S01]  /*8cc0*/  ISETP.LT.OR P0, PT, R219, 0xba, !P0 ;  /* 0x000000badb00780c */ /* 0x000fe20004701670 */
[----:B------:R-:W-:Y:S03]  /*8cd0*/  BSSY B1, `(.L_x_413) ;  /* 0x0000006000017945 */ /* 0x000fe60003800000 */
[----:B------:R2:W-:Y:S09]  /*8ce0*/  @!P5 STG.E.U8 desc[UR36][R10.64+0xb8], R3 ;  /* 0x0000b8030a00d986 */ /* 0x0005f2000c101124 */
[----:B------:R-:W-:Y:S05]  /*8cf0*/  @P0 BRA `(.L_x_414) ;  /* 0x00000000000c0947 */ /* 0x000fea0003800000 */
[----:B------:R-:W2:Y:S02]  /*8d00*/  LDG.E.U8 R218, desc[UR36][R4.64+0xb9] ;  /* 0x0000b92404da7981 */ /* 0x000ea4000c1e1100 */
[----:B--2---:R-:W-:-:S05]  /*8d10*/  PRMT R3, R218, 0x8880, RZ ;  /* 0x00008880da037816 */ /* 0x004fca00000000ff */
[----:B------:R-:W-:-:S07]  /*8d20*/  IMAD R226, R3, R216, RZ ;  /* 0x000000d803e27224 */ /* 0x000fce00078e02ff */
.L_x_414:
[----:B------:R-:W-:Y:S05]  /*8d30*/  BSYNC B1 ;  /* 0x0000000000017941 */ /* 0x000fea0003800000 */
.L_x_413:
[----:B------:R-:W-:Y:S01]  /*8d40*/  IMAD R119, R119, R217, R226 ;  /* 0x000000d977777224 */ /* 0x000fe200078e02e2 */
[----:B------:R-:W-:Y:S06]  /*8d50*/  @P0 BRA `(.L_x_415) ;  /* 0x0000002400180947 */ /* 0x000fec0003800000 */
[----:B------:R0:W-:Y:S01]  /*8d60*/  STG.E.U8 desc[UR36][R10.64+0xb9], R119 ;  /* 0x0000b9770a007986 */ /* 0x0001e2000c101124 */
[----:B------:R-:W-:Y:S05]  /*8d70*/  BRA `(.L_x_415) ;  /* 0x0000002400107947 */ /* 0x000fea0003800000 */
.L_x_30:
[C---:B------:R-:W-:Y:S02]  /*8d80*/  ISETP.GE.AND P2, PT, R3.reuse, 0x1, PT ;  /* 0x000000010300780c */ /* 0x040fe40003f46270 */
[----:B------:R-:W-:Y:S02]  /*8d90*/  ISETP.GE.AND P1, PT, R3, 0x9, PT ;  /* 0x000000090300780c */ /* 0x000fe40003f26270 */
[C---:B------:R-:W-:Y:S02]  /*8da0*/  ISETP.LT.OR P3, PT, R219.reuse, 0x1, !P2 ;  /* 0x00000001db00780c */ /* 0x040fe40005761670 */
[C---:B------:R-:W-:Y:S02]  /*8db0*/  ISETP.LT.OR P5, PT, R219.reuse, 0x2, !P2 ;  /* 0x00000002db00780c */ /* 0x040fe400057a1670 */
[C---:B------:R-:W-:Y:S02]  /*8dc0*/  ISETP.LT.OR P0, PT, R219.reuse, 0x1, !P1 ;  /* 0x00000001db00780c */ /* 0x040fe40004f01670 */
[----:B------:R-:W-:-:S07]  /*8dd0*/  ISETP.LT.OR P4, PT, R219, 0x2, !P1 ;  /* 0x00000002db00780c */ /* 0x000fce0004f81670 */
[-C--:B------:R-:W-:Y:S02]  /*8de0*/  @!P3 IMAD R5, R120, R217.reuse, RZ ;  /* 0x000000d97805b224 */ /* 0x080fe400078e02ff */
[-C--:B------:R-:W-:Y:S02]  /*8df0*/  @!P5 IMAD R121, R121, R217.reuse, RZ ;  /* 0x000000d97979d224 */ /* 0x080fe400078e02ff */
[-C--:B------:R-:W-:Y:S01]  /*8e00*/  @!P0 IMAD R7, R122, R217.reuse, RZ ;  /* 0x000000d97a078224 */ /* 0x080fe200078e02ff */
[----:B------:R0:W-:Y:S01]  /*8e10*/  @!P3 STG.E.U8 desc[UR36][R20.64], R5 ;  /* 0x000000051400b986 */ /* 0x0001e2000c101124 */
[----:B------:R-:W-:Y:S01]  /*8e20*/  ISETP.LT.OR P3, PT, R219, 0x9, !P2 ;  /* 0x00000009db00780c */ /* 0x000fe20005761670 */
[----:B------:R-:W-:Y:S02]  /*8e30*/  @!P4 IMAD R123, R123, R217, RZ ;  /* 0x000000d97b7bc224 */ /* 0x000fe400078e02ff */
[----:B------:R-:W-:Y:S01]  /*8e40*/  @!P5 STG.E.U8 desc[UR36][R20.64+0x1], R121 ;  /* 0x000001791400d986 */ /* 0x000fe2000c101124 */
[----:B------:R-:W-:-:S03]  /*8e50*/  ISETP.LT.OR P5, PT, R219, 0xa, !P2 ;  /* 0x0000000adb00780c */ /* 0x000fc600057a1670 */
[----:B------:R1:W-:Y:S01]  /*8e60*/  @!P0 STG.E.U8 desc[UR36][R12.64], R7 ;  /* 0x000000070c008986 */ /* 0x0003e2000c101124 */
[----:B------:R-:W-:-:S03]  /*8e70*/  ISETP.LT.OR P0, PT, R219, 0x9, !P1 ;  /* 0x00000009db00780c */ /* 0x000fc60004f01670 */
[----:B------:R-:W-:Y:S01]  /*8e80*/  @!P4 STG.E.U8 desc[UR36][R12.64+0x1], R123 ;  /* 0x0000017b0c00c986 */ /* 0x000fe2000c101124 */
[----:B------:R-:W-:Y:S01]  /*8e90*/  ISETP.LT.OR P4, PT, R219, 0xa, !P1 ;  /* 0x0000000adb00780c */ /* 0x000fe20004f81670 */
[----:B------:R-:W-:-:S04]  /*8ea0*/  @!P3 IMAD R9, R124, R217, RZ ;  /* 0x000000d97c09b224 */ /* 0x000fc800078e02ff */
[-C--:B------:R-:W-:Y:S01]  /*8eb0*/  @!P5 IMAD R125, R125, R217.reuse, RZ ;  /* 0x000000d97d7dd224 */ /* 0x080fe200078e02ff */
[----:B------:R2:W-:Y:S01]  /*8ec0*/  @!P3 STG.E.U8 desc[UR36][R20.64+0x8], R9 ;  /* 0x000008091400b986 */ /* 0x0005e2000c101124 */
[C---:B------:R-:W-:Y:S02]  /*8ed0*/  ISETP.LT.OR P3, PT, R219.reuse, 0x11, !P2 ;  /* 0x00000011db00780c */ /* 0x040fe40005761670 */
[-C--:B0-----:R-:W-:Y:S01]  /*8ee0*/  @!P0 IMAD R5, R126, R217.reuse, RZ ;  /* 0x000000d97e058224 */ /* 0x081fe200078e02ff */
[----:B------:R-:W-:Y:S01]  /*8ef0*/  @!P5 STG.E.U8 desc[UR36][R20.64+0x9], R125 ;  /* 0x0000097d1400d986 */ /* 0x000fe2000c101124 */
[----:B------:R-:W-:Y:S02]  /*8f00*/  ISETP.LT.OR P5, PT, R219, 0x12, !P2 ;  /* 0x00000012db00780c */ /* 0x000fe400057a1670 */
[----:B------:R-:W-:Y:S01]  /*8f10*/  @!P4 IMAD R127, R127, R217, RZ ;  /* 0x000000d97f7fc224 */ /* 0x000fe200078e02ff */
[----:B------:R0:W-:Y:S01]  /*8f20*/  @!P0 STG.E.U8 desc[UR36][R12.64+0x8], R5 ;  /* 0x000008050c008986 */ /* 0x0001e2000c101124 */
[----:B------:R-:W-:-:S03]  /*8f30*/  ISETP.LT.OR P0, PT, R219, 0x11, !P1 ;  /* 0x00000011db00780c */ /* 0x000fc60004f01670 */
[----:B------:R-:W-:Y:S01]  /*8f40*/  @!P4 STG.E.U8 desc[UR36][R12.64+0x9], R127 ;  /* 0x0000097f0c00c986 */ /* 0x000fe2000c101124 */
[----:B------:R-:W-:Y:S01]  /*8f50*/  ISETP.LT.OR P4, PT, R219, 0x12, !P1 ;  /* 0x00000012db00780c */ /* 0x000fe20004f81670 */
[----:B-1----:R-:W-:-:S04]  /*8f60*/  @!P3 IMAD R7, R128, R217, RZ ;  /* 0x000000d98007b224 */ /* 0x002fc800078e02ff */
[-C--:B------:R-:W-:Y:S01]  /*8f70*/  @!P5 IMAD R129, R129, R217.reuse, RZ ;  /* 0x000000d98181d224 */ /* 0x080fe200078e02ff */
[----:B------:R1:W-:Y:S01]  /*8f80*/  @!P3 STG.E.U8 desc[UR36][R20.64+0x10], R7 ;  /* 0x000010071400b986 */ /* 0x0003e2000c101124 */
[C---:B------:R-:W-:Y:S02]  /*8f90*/  ISETP.LT.OR P3, PT, R219.reuse, 0x19, !P2 ;  /* 0x00000019db00780c */ /* 0x040fe40005761670 */
[-C--:B--2---:R-:W-:Y:S01]  /*8fa0*/  @!P0 IMAD R9, R130, R217.reuse, RZ ;  /* 0x000000d982098224 */ /* 0x084fe200078e02ff */
[----:B------:R-:W-:Y:S01]  /*8fb0*/  @!P5 STG.E.U8 desc[UR36][R20.64+0x11], R129 ;  /* 0x000011811400d986 */ /* 0x000fe2000c101124 */
[----:B------:R-:W-:Y:S02]  /*8fc0*/  ISETP.LT.OR P5, PT, R219, 0x1a, !P2 ;  /* 0x0000001adb00780c */ /* 0x000fe400057a1670 */
[----:B------:R-:W-:Y:S01]  /*8fd0*/  @!P4 IMAD R131, R131, R217, RZ ;  /* 0x000000d98383c224 */ /* 0x000fe200078e02ff */
[----:B------:R2:W-:Y:S01]  /*8fe0*/  @!P0 STG.E.U8 desc[UR36][R12.64+0x10], R9 ;  /* 0x000010090c008986 */ /* 0x0005e2000c101124 */
[----:B------:R-:W-:-:S03]  /*8ff0*/  ISETP.LT.OR P0, PT, R219, 0x19, !P1 ;  /* 0x00000019db00780c */ /* 0x000fc60004f01670 */
[----:B------:R-:W-:Y:S01]  /*9000*/  @!P4 STG.E.U8 desc[UR36][R12.64+0x11], R131 ;  /* 0x000011830c00c986 */ /* 0x000fe2000c101124 */
[----:B------:R-:W-:Y:S01]  /*9010*/  ISETP.LT.OR P4, PT, R219, 0x1a, !P1 ;  /* 0x0000001adb00780c */ /* 0x000fe20004f81670 */
[----:B0-----:R-:W-:-:S04]  /*9020*/  @!P3 IMAD R5, R132, R217, RZ ;  /* 0x000000d98405b224 */ /* 0x001fc800078e02ff */
[-C--:B------:R-:W-:Y:S01]  /*9030*/  @!P5 IMAD R133, R133, R217.reuse, RZ ;  /* 0x000000d98585d224 */ /* 0x080fe200078e02ff */
[----:B------:R0:W-:Y:S01]  /*9040*/  @!P3 STG.E.U8 desc[UR36][R20.64+0x18], R5 ;  /* 0x000018051400b986 */ /* 0x0001e2000c101124 */
[C---:B------:R-:W-:Y:S02]  /*9050*/  ISETP.LT.OR P3, PT, R219.reuse, 0x21, !P2 ;  /* 0x00000021db00780c */ /* 0x040fe40005761670 */
[-C--:B-1----:R-:W-:Y:S01]  /*9060*/  @!P0 IMAD R7, R134, R217.reuse, RZ ;  /* 0x000000d986078224 */ /* 0x082fe200078e02ff */
[----:B------:R-:W-:Y:S01]  /*9070*/  @!P5 STG.E.U8 desc[UR36][R20.64+0x19], R133 ;  /* 0x000019851400d986 */ /* 0x000fe2000c101124 */
[----:B------:R-:W-:Y:S02]  /*9080*/  ISETP.LT.OR P5, PT, R219, 0x22, !P2 ;  /* 0x00000022db00780c */ /* 0x000fe400057a1670 */
[----:B------:R-:W-:Y:S01]  /*9090*/  @!P4 IMAD R135, R135, R217, RZ ;  /* 0x000000d98787c224 */ /* 0x000fe200078e02ff */
[----:B------:R1:W-:Y:S01]  /*90a0*/  @!P0 STG.E.U8 desc[UR36][R12.64+0x18], R7 ;  /* 0x000018070c008986 */ /* 0x0003e2000c101124 */
[----:B------:R-:W-:-:S03]  /*90b0*/  ISETP.LT.OR P0, PT, R219, 0x21, !P1 ;  /* 0x00000021db00780c */ /* 0x000fc60004f01670 */
[----:B------:R-:W-:Y:S01]  /*90c0*/  @!P4 STG.E.U8 desc[UR36][R12.64+0x19], R135 ;  /* 0x000019870c00c986 */ /* 0x000fe2000c101124 */
[----:B------:R-:W-:Y:S01]  /*90d0*/  ISETP.LT.OR P4, PT, R219, 0x22, !P1 ;  /* 0x00000022db00780c */ /* 0x000fe20004f81670 */
[----:B--2---:R-:W-:-:S04]  /*90e0*/  @!P3 IMAD R9, R136, R217, RZ ;  /* 0x000000d98809b224 */ /* 0x004fc800078e02ff */
        /* <DEDUP_REMOVED lines=220> */
[C---:B------:R-:W-:Y:S01]  /*9eb0*/  ISETP.LT.OR P2, PT, R219.reuse, 0xba, !P2 ;  /* 0x000000badb00780c */ /* 0x040fe20005741670 */
[----:B------:R-:W-:Y:S01]  /*9ec0*/  @!P5 STG.E.U8 desc[UR36][R20.64+0xb1], R209 ;  /* 0x0000b1d11400d986 */ /* 0x000fe2000c101124 */
[----:B------:R-:W-:Y:S01]  /*9ed0*/  ISETP.LT.OR P5, PT, R219, 0xb9, !P1 ;  /* 0x000000b9db00780c */ /* 0x000fe20004fa1670 */
[----:B------:R-:W-:Y:S01]  /*9ee0*/  @!P4 IMAD R211, R211, R217, RZ ;  /* 0x000000d9d3d3c224 */ /* 0x000fe200078e02ff */
[----:B------:R-:W-:Y:S01]  /*9ef0*/  ISETP.LT.OR P1, PT, R219, 0xba, !P1 ;  /* 0x000000badb00780c */ /* 0x000fe20004f21670 */
[----:B------:R0:W-:Y:S01]  /*9f00*/  @!P0 STG.E.U8 desc[UR36][R12.64+0xb0], R5 ;  /* 0x0000b0050c008986 */ /* 0x0001e2000c101124 */
[----:B------:R-:W-:-:S03]  /*9f10*/  ISETP.GE.AND P0, PT, R3, 0x81, PT ;  /* 0x000000810300780c */ /* 0x000fc60003f06270 */
[----:B------:R-:W-:Y:S01]  /*9f20*/  @!P4 STG.E.U8 desc[UR36][R12.64+0xb1], R211 ;  /* 0x0000b1d30c00c986 */ /* 0x000fe2000c101124 */
[-C--:B-1----:R-:W-:Y:S01]  /*9f30*/  @!P3 IMAD R7, R212, R217.reuse, RZ ;  /* 0x000000d9d407b224 */ /* 0x082fe200078e02ff */
[----:B------:R-:W-:Y:S02]  /*9f40*/  ISETP.LT.OR P4, PT, R219, 0x1, !P0 ;  /* 0x00000001db00780c */ /* 0x000fe40004781670 */
[-C--:B------:R-:W-:Y:S02]  /*9f50*/  @!P2 IMAD R213, R213, R217.reuse, RZ ;  /* 0x000000d9d5d5a224 */ /* 0x080fe400078e02ff */
[----:B------:R1:W-:Y:S01]  /*9f60*/  @!P3 STG.E.U8 desc[UR36][R20.64+0xb8], R7 ;  /* 0x0000b8071400b986 */ /* 0x0003e2000c101124 */
[----:B------:R-:W-:Y:S01]  /*9f70*/  ISETP.LT.OR P3, PT, R219, 0x2, !P0 ;  /* 0x00000002db00780c */ /* 0x000fe20004761670 */
[-C--:B--2---:R-:W-:Y:S02]  /*9f80*/  @!P5 IMAD R9, R214, R217.reuse, RZ ;  /* 0x000000d9d609d224 */ /* 0x084fe400078e02ff */
[----:B------:R-:W-:Y:S01]  /*9f90*/  @!P2 STG.E.U8 desc[UR36][R20.64+0xb9], R213 ;  /* 0x0000b9d51400a986 */ /* 0x000fe2000c101124 */
[----:B------:R-:W-:Y:S01]  /*9fa0*/  ISETP.GE.AND P2, PT, R3, 0x89, PT ;  /* 0x000000890300780c */ /* 0x000fe20003f46270 */
[----:B------:R-:W-:-:S02]  /*9fb0*/  @!P1 IMAD R215, R215, R217, RZ ;  /* 0x000000d9d7d79224 */ /* 0x000fc400078e02ff */
[----:B------:R-:W-:Y:S01]  /*9fc0*/  @!P5 STG.E.U8 desc[UR36][R12.64+0xb8], R9 ;  /* 0x0000b8090c00d986 */ /* 0x000fe2000c101124 */
[-C--:B------:R-:W-:Y:S01]  /*9fd0*/  @!P4 IMAD R3, R24, R217.reuse, RZ ;  /* 0x000000d91803c224 */ /* 0x080fe200078e02ff */
[C---:B------:R-:W-:Y:S02]  /*9fe0*/  ISETP.LT.OR P5, PT, R219.reuse, 0x1, !P2 ;  /* 0x00000001db00780c */ /* 0x040fe400057a1670 */
[----:B------:R-:W-:Y:S01]  /*9ff0*/  @!P1 STG.E.U8 desc[UR36][R12.64+0xb9], R215 ;  /* 0x0000b9d70c009986 */ /* 0x000fe2000c101124 */
[----:B------:R-:W-:Y:S01]  /*a000*/  ISETP.LT.OR P1, PT, R219, 0x2, !P2 ;  /* 0x00000002db00780c */ /* 0x000fe20005721670 */
[----:B------:R-:W-:Y:S02]  /*a010*/  @!P3 IMAD R25, R25, R217, RZ ;  /* 0x000000d91919b224 */ /* 0x000fe400078e02ff */
[----:B------:R2:W-:Y:S01]  /*a020*/  @!P4 STG.E.U8 desc[UR36][R14.64], R3 ;  /* 0x000000030e00c986 */ /* 0x0005e2000c101124 */
[----:B------:R-:W-:-:S03]  /*a030*/  ISETP.LT.OR P4, PT, R219, 0x9, !P0 ;  /* 0x00000009db00780c */ /* 0x000fc60004781670 */
[----:B------:R-:W-:Y:S01]  /*a040*/  @!P3 STG.E.U8 desc[UR36][R14.64+0x1], R25 ;  /* 0x000001190e00b986 */ /* 0x000fe2000c101124 */
[----:B------:R-:W-:Y:S02]  /*a050*/  ISETP.LT.OR P3, PT, R219, 0xa, !P0 ;  /* 0x0000000adb00780c */ /* 0x000fe40004761670 */
[----:B0-----:R-:W-:-:S03]  /*a060*/  @!P5 IMAD R5, R26, R217, RZ ;  /* 0x000000d91a05d224 */ /* 0x001fc600078e02ff */
[-C--:B------:R-:W-:Y:S02]  /*a070*/  @!P1 IMAD R27, R27, R217.reuse, RZ ;  /* 0x000000d91b1b9224 */ /* 0x080fe400078e02ff */
[----:B------:R0:W-:Y:S01]  /*a080*/  @!P5 STG.E.U8 desc[UR36][R10.64], R5 ;  /* 0x000000050a00d986 */ /* 0x0001e2000c101124 */
[C---:B------:R-:W-:Y:S01]  /*a090*/  ISETP.LT.OR P5, PT, R219.reuse, 0x9, !P2 ;  /* 0x00000009db00780c */ /* 0x040fe200057a1670 */
[-C--:B-1----:R-:W-:Y:S02]  /*a0a0*/  @!P4 IMAD R7, R28, R217.reuse, RZ ;  /* 0x000000d91c07c224 */ /* 0x082fe400078e02ff */
[----:B------:R-:W-:Y:S01]  /*a0b0*/  @!P1 STG.E.U8 desc[UR36][R10.64+0x1], R27 ;  /* 0x0000011b0a009986 */ /* 0x000fe2000c101124 */
[----:B------:R-:W-:Y:S01]  /*a0c0*/  ISETP.LT.OR P1, PT, R219, 0xa, !P2 ;  /* 0x0000000adb00780c */ /* 0x000fe20005721670 */
[----:B------:R-:W-:Y:S02]  /*a0d0*/  @!P3 IMAD R29, R29, R217, RZ ;  /* 0x000000d91d1db224 */ /* 0x000fe400078e02ff */
[----:B------:R-:W-:Y:S01]  /*a0e0*/  @!P4 STG.E.U8 desc[UR36][R14.64+0x8], R7 ;  /* 0x000008070e00c986 */ /* 0x000fe2000c101124 */
        /* <DEDUP_REMOVED lines=11> */
[----:B------:R-:W-:Y:S01]  /*a1a0*/  @!P4 STG.E.U8 desc[UR36][R14.64+0x10], R5 ;  /* 0x000010050e00c986 */ /* 0x000fe2000c101124 */
[----:B------:R-:W-:-:S03]  /*a1b0*/  ISETP.LT.OR P4, PT, R219, 0x19, !P0 ;  /* 0x00000019db00780c */ /* 0x000fc60004781670 */
[----:B------:R-:W-:Y:S01]  /*a1c0*/  @!P3 STG.E.U8 desc[UR36][R14.64+0x11], R33 ;  /* 0x000011210e00b986 */ /* 0x000fe2000c101124 */
[----:B------:R-:W-:Y:S01]  /*a1d0*/  ISETP.LT.OR P3, PT, R219, 0x1a, !P0 ;  /* 0x0000001adb00780c */ /* 0x000fe20004761670 */
[----:B-1----:R-:W-:-:S04]  /*a1e0*/  @!P5 IMAD R3, R34, R217, RZ ;  /* 0x000000d92203d224 */ /* 0x002fc800078e02ff */
[-C--:B------:R-:W-:Y:S01]  /*a1f0*/  @!P1 IMAD R35, R35, R217.reuse, RZ ;  /* 0x000000d923239224 */ /* 0x080fe200078e02ff */
[----:B------:R0:W-:Y:S01]  /*a200*/  @!P5 STG.E.U8 desc[UR36][R10.64+0x10], R3 ;  /* 0x000010030a00d986 */ /* 0x0001e2000c101124 */
[C---:B------:R-:W-:Y:S02]  /*a210*/  ISETP.LT.OR P5, PT, R219.reuse, 0x19, !P2 ;  /* 0x00000019db00780c */ /* 0x040fe400057a1670 */
[-C--:B------:R-:W-:Y:S01]  /*a220*/  @!P4 IMAD R7, R36, R217.reuse, RZ ;  /* 0x000000d92407c224 */ /* 0x080fe200078e02ff */
[----:B------:R-:W-:Y:S01]  /*a230*/  @!P1 STG.E.U8 desc[UR36][R10.64+0x11], R35 ;  /* 0x000011230a009986 */ /* 0x000fe2000c101124 */
[----:B------:R-:W-:Y:S02]  /*a240*/  ISETP.LT.OR P1, PT, R219, 0x1a, !P2 ;  /* 0x0000001adb00780c */ /* 0x000fe40005721670 */
[----:B------:R-:W-:Y:S01]  /*a250*/  @!P3 IMAD R37, R37, R217, RZ ;  /* 0x000000d92525b224 */ /* 0x000fe200078e02ff */
[----:B------:R-:W-:Y:S01]  /*a260*/  @!P4 STG.E.U8 desc[UR36][R14.64+0x18], R7 ;  /* 0x000018070e00c986 */ /* 0x000fe2000c101124 */
[----:B------:R-:W-:-:S03]  /*a270*/  ISETP.LT.OR P4, PT, R219, 0x21, !P0 ;  /* 0x00000021db00780c */ /* 0x000fc60004781670 */
[----:B------:R-:W-:Y:S01]  /*a280*/  @!P3 STG.E.U8 desc[UR36][R14.64+0x19], R37 ;  /* 0x000019250e00b986 */ /* 0x000fe2000c101124 */
[----:B------:R-:W-:Y:S01]  /*a290*/  ISETP.LT.OR P3, PT, R219, 0x22, !P0 ;  /* 0x00000022db00780c */ /* 0x000fe20004761670 */
[----:B0-----:R-:W-:-:S04]  /*a2a0*/  @!P5 IMAD R3, R38, R217, RZ ;  /* 0x000000d92603d224 */ /* 0x001fc800078e02ff */
        /* <DEDUP_REMOVED lines=216> */
[----:B------:R-:W-:-:S04]  /*b030*/  @!P1 IMAD R5, R110, R217, RZ ;  /* 0x000000d96e059224 */ /* 0x000fc800078e02ff */
[-C--:B------:R-:W-:Y:S01]  /*b040*/  @!P4 IMAD R111, R111, R217.reuse, RZ ;  /* 0x000000d96f6fc224 */ /* 0x080fe200078e02ff */
[----:B------:R1:W-:Y:S01]  /*b050*/  @!P1 STG.E.U8 desc[UR36][R10.64+0xa8], R5 ;  /* 0x0000a8050a009986 */ /* 0x0003e2000c101124 */
[----:B------:R-:W-:Y:S02]  /*b060*/  ISETP.LT.OR P1, PT, R219, 0xb1, !P2 ;  /* 0x000000b1db00780c */ /* 0x000fe40005721670 */
[----:B------:R-:W-:Y:S01]  /*b070*/  @!P3 IMAD R113, R113, R217, RZ ;  /* 0x000000d97171b224 */ /* 0x000fe200078e02ff */
[----:B------:R-:W-:Y:S01]  /*b080*/  @!P4 STG.E.U8 desc[UR36][R10.64+0xa9], R111 ;  /* 0x0000a96f0a00c986 */ /* 0x000fe2000c101124 */
[----:B------:R-:W-:-:S03]  /*b090*/  ISETP.LT.OR P4, PT, R219, 0xb2, !P2 ;  /* 0x000000b2db00780c */ /* 0x000fc60005781670 */
[----:B------:R-:W-:Y:S01]  /*b0a0*/  @!P3 STG.E.U8 desc[UR36][R14.64+0xb1], R113 ;  /* 0x0000b1710e00b986 */ /* 0x000fe2000c101124 */
[C---:B------:R-:W-:Y:S02]  /*b0b0*/  ISETP.LT.OR P3, PT, R219.reuse, 0xb9, !P0 ;  /* 0x000000b9db00780c */ /* 0x040fe40004761670 */
[C---:B------:R-:W-:Y:S01]  /*b0c0*/  ISETP.LT.OR P0, PT, R219.reuse, 0xba, !P0 ;  /* 0x000000badb00780c */ /* 0x040fe20004701670 */
[----:B------:R2:W-:Y:S01]  /*b0d0*/  @!P5 STG.E.U8 desc[UR36][R14.64+0xb0], R7 ;  /* 0x0000b0070e00d986 */ /* 0x0005e2000c101124 */
[C---:B------:R-:W-:Y:S01]  /*b0e0*/  ISETP.LT.OR P5, PT, R219.reuse, 0xb9, !P2 ;  /* 0x000000b9db00780c */ /* 0x040fe200057a1670 */
[----:B0-----:R-:W-:Y:S01]  /*b0f0*/  @!P1 IMAD R3, R114, R217, RZ ;  /* 0x000000d972039224 */ /* 0x001fe200078e02ff */
[----:B------:R-:W-:-:S03]  /*b100*/  ISETP.LT.OR P2, PT, R219, 0xba, !P2 ;  /* 0x000000badb00780c */ /* 0x000fc60005741670 */
[-C--:B------:R-:W-:Y:S01]  /*b110*/  @!P4 IMAD R115, R115, R217.reuse, RZ ;  /* 0x000000d97373c224 */ /* 0x080fe200078e02ff */
[----:B------:R0:W-:Y:S03]  /*b120*/  @!P1 STG.E.U8 desc[UR36][R10.64+0xb0], R3 ;  /* 0x0000b0030a009986 */ /* 0x0001e6000c101124 */
[-C--:B-1----:R-:W-:Y:S01]  /*b130*/  @!P3 IMAD R5, R116, R217.reuse, RZ ;  /* 0x000000d97405b224 */ /* 0x082fe200078e02ff */
[----:B------:R0:W-:Y:S01]  /*b140*/  @!P4 STG.E.U8 desc[UR36][R10.64+0xb1], R115 ;  /* 0x0000b1730a00c986 */ /* 0x0001e2000c101124 */
[-C--:B------:R-:W-:Y:S02]  /*b150*/  @!P0 IMAD R117, R117, R217.reuse, RZ ;  /* 0x000000d975758224 */ /* 0x080fe400078e02ff */
[-C--:B--2---:R-:W-:Y:S01]  /*b160*/  @!P5 IMAD R7, R118, R217.reuse, RZ ;  /* 0x000000d97607d224 */ /* 0x084fe200078e02ff */
[----:B------:R0:W-:Y:S01]  /*b170*/  @!P3 STG.E.U8 desc[UR36][R14.64+0xb8], R5 ;  /* 0x0000b8050e00b986 */ /* 0x0001e2000c101124 */
[----:B------:R-:W-:-:S03]  /*b180*/  @!P2 IMAD R119, R119, R217, RZ ;  /* 0x000000d97777a224 */ /* 0x000fc600078e02ff */
[----:B------:R0:W-:Y:S04]  /*b190*/  @!P0 STG.E.U8 desc[UR36][R14.64+0xb9], R117 ;  /* 0x0000b9750e008986 */ /* 0x0001e8000c101124 */
[----:B------:R0:W-:Y:S04]  /*b1a0*/  @!P5 STG.E.U8 desc[UR36][R10.64+0xb8], R7 ;  /* 0x0000b8070a00d986 */ /* 0x0001e8000c101124 */
[----:B------:R0:W-:Y:S02]  /*b1b0*/  @!P2 STG.E.U8 desc[UR36][R10.64+0xb9], R119 ;  /* 0x0000b9770a00a986 */ /* 0x0001e4000c101124 */
.L_x_415:
[----:B------:R-:W-:Y:S05]  /*b1c0*/  BSYNC B0 ;  /* 0x0000000000007941 */ /* 0x000fea0003800000 */
.L_x_29:
[----:B------:R-:W-:Y:S01]  /*b1d0*/  ULDC UR4, c[0x0][0xc] ;  /* 0x0000030000047ab9 */ /* 0x000fe20000000800 */
[----:B------:R-:W-:Y:S01]  /*b1e0*/  ULDC UR5, c[0x0][0x10] ;  /* 0x0000040000057ab9 */ /* 0x000fe20000000800 */
[----:B0-2---:R-:W0:Y:S01]  /*b1f0*/  LDC R3, c[0x0][0x14] ;  /* 0x00000500ff037b82 */ /* 0x005e220000000800 */
[----:B------:R-:W-:Y:S01]  /*b200*/  UIMAD.WIDE.U32 UR4, UR4, UR5, URZ ;  /* 0x00000005040472a5 */ /* 0x000fe2000f8e003f */
[----:B------:R-:W-:Y:S02]  /*b210*/  IMAD.MOV.U32 R23, RZ, RZ, -0x1 ;  /* 0xffffffffff177424 */ /* 0x000fe400078e00ff */
[----:B------:R-:W-:-:S03]  /*b220*/  IMAD.MOV.U32 R22, RZ, RZ, -0x1 ;  /* 0xffffffffff167424 */ /* 0x000fc600078e00ff */
[----:B0-----:R-:W-:-:S04]  /*b230*/  IMAD.WIDE.U32 R16, R3, UR4, R16 ;  /* 0x0000000403107c25 */ /* 0x001fc8000f8e0010 */
[----:B------:R-:W-:Y:S01]  /*b240*/  IMAD R3, R3, UR5, RZ ;  /* 0x0000000503037c24 */ /* 0x000fe2000f8e02ff */
[----:B------:R-:W-:Y:S02]  /*b250*/  ULDC.64 UR4, c[0x0][0x650] ;  /* 0x0001940000047ab9 */ /* 0x000fe40000000a00 */
[----:B------:R-:W-:Y:S01]  /*b260*/  ISETP.GE.U32.AND P0, PT, R16, UR4, PT ;  /* 0x0000000410007c0c */ /* 0x000fe2000bf06070 */
[--C-:B------:R-:W-:Y:S01]  /*b270*/  IMAD.IADD R17, R17, 0x1, R3.reuse ;  /* 0x0000000111117824 */ /* 0x100fe200078e0203 */
[----:B------:R-:W-:-:S04]  /*b280*/  PRMT R3, RZ, 0x7610, R3 ;  /* 0x00007610ff037816 */ /* 0x000fc80000000003 */
[----:B------:R-:W-:-:S13]  /*b290*/  ISETP.GE.U32.AND.EX P0, PT, R17, UR5, PT, P0 ;  /* 0x0000000511007c0c */ /* 0x000fda000bf06100 */
[----:B------:R-:W-:Y:S05]  /*b2a0*/  @P0 BRA `(.L_x_416) ;  /* 0x0000000400640947 */ /* 0x000fea0003800000 */
[----:B-1-34-:R-:W0:Y:S01]  /*b2b0*/  S2R R12, SR_CTAID.X ;  /* 0x00000000000c7919 */ /* 0x01ae220000002500 */
[----:B------:R-:W1:Y:S01]  /*b2c0*/  LDC.64 R10, c[0x0][0x628] ;  /* 0x00018a00ff0a7b82 */ /* 0x000e620000000a00 */
[----:B------:R-:W-:Y:S01]  /*b2d0*/  ULDC UR4, c[0x0][0x150] ;  /* 0x0000540000047ab9 */ /* 0x000fe20000000800 */
[----:B------:R-:W-:Y:S01]  /*b2e0*/  IMAD.MOV.U32 R8, RZ, RZ, R16 ;  /* 0x000000ffff087224 */ /* 0x000fe200078e0010 */
[----:B------:R-:W2:Y:S01]  /*b2f0*/  S2R R23, SR_CTAID.Y ;  /* 0x0000000000177919 */ /* 0x000ea20000002600 */
[----:B------:R-:W-:-:S04]  /*b300*/  IMAD.MOV.U32 R9, RZ, RZ, R17 ;  /* 0x000000ffff097224 */ /* 0x000fc800078e0011 */
[----:B------:R-:W3:Y:S08]  /*b310*/  LDC R21, c[0x0][0x144] ;  /* 0x00005100ff157b82 */ /* 0x000ef00000000800 */
[----:B------:R-:W4:Y:S08]  /*b320*/  LDC R0, c[0x0][0x630] ;  /* 0x00018c00ff007b82 */ /* 0x000f300000000800 */
[----:B------:R-:W2:Y:S01]  /*b330*/  LDC.64 R14, c[0x0][0x620] ;  /* 0x00018800ff0e7b82 */ /* 0x000ea20000000a00 */
[----:B-1----:R-:W-:-:S04]  /*b340*/  ISETP.NE.U32.AND P0, PT, R10, RZ, PT ;  /* 0x000000ff0a00720c */ /* 0x002fc80003f05070 */
[----:B------:R-:W-:Y:S02]  /*b350*/  ISETP.NE.AND.EX P0, PT, R11, RZ, PT, P0 ;  /* 0x000000ff0b00720c */ /* 0x000fe40003f05300 */
[----:B0-----:R-:W-:-:S05]  /*b360*/  I2FP.F32.U32 R3, R12 ;  /* 0x0000000c00037245 */ /* 0x001fca0000201000 */
[----:B------:R-:W-:-:S04]  /*b370*/  FMUL R3, R3, UR4 ;  /* 0x0000000403037c20 */ /* 0x000fc80008400000 */
[----:B------:R0:W1:Y:S02]  /*b380*/  F2I.U32.TRUNC.NTZ R20, R3 ;  /* 0x0000000300147305 */ /* 0x000064000020f000 */
[----:B---34-:R-:W-:Y:S05]  /*b390*/  @!P0 BRA `(.L_x_417) ;  /* 0x0000000000288947 */ /* 0x018fea0003800000 */
[----:B0-----:R-:W0:Y:S02]  /*b3a0*/  LDC R3, c[0x0][0x634] ;  /* 0x00018d00ff037b82 */ /* 0x001e240000000800 */
        /* <DEDUP_REMOVED lines=9> */
.L_x_417:
[----:B------:R-:W3:Y:S01]  /*b440*/  LDC.64 R26, c[0x0][0x640] ;  /* 0x00019000ff1a7b82 */ /* 0x000ee20000000a00 */
[-CC-:B------:R-:W-:Y:S01]  /*b450*/  SHF.R.U64 R22, R8, R0.reuse, R9.reuse ;  /* 0x0000000008167219 */ /* 0x180fe20000001209 */
[----:B-1----:R-:W-:Y:S01]  /*b460*/  IMAD.MOV R20, RZ, RZ, -R20 ;  /* 0x000000ffff147224 */ /* 0x002fe200078e0a14 */
[----:B------:R-:W-:Y:S01]  /*b470*/  SHF.R.U32.HI R0, RZ, R0, R9 ;  /* 0x00000000ff007219 */ /* 0x000fe20000011609 */
[----:B------:R-:W-:Y:S01]  /*b480*/  ULDC UR4, c[0x0][0x154] ;  /* 0x0000550000047ab9 */ /* 0x000fe20000000800 */
[----:B0-----:R-:W-:Y:S01]  /*b490*/  IADD3 R3, P0, RZ, -R22, RZ ;  /* 0x80000016ff037210 */ /* 0x001fe20007f1e0ff */
[----:B------:R-:W-:Y:S02]  /*b4a0*/  IMAD R21, R21, R20, R12 ;  /* 0x0000001415157224 */ /* 0x000fe400078e020c */
[----:B------:R-:W0:Y:S01]  /*b4b0*/  LDC R6, c[0x0][0x618] ;  /* 0x00018600ff067b82 */ /* 0x000e220000000800 */
[----:B------:R-:W-:Y:S02]  /*b4c0*/  IMAD.MOV.U32 R7, RZ, RZ, 0x1 ;  /* 0x00000001ff077424 */ /* 0x000fe400078e00ff */
[----:B------:R-:W-:-:S04]  /*b4d0*/  IMAD.X R5, RZ, RZ, ~R0, P0 ;  /* 0x000000ffff057224 */ /* 0x000fc800000e0e00 */
[-C--:B--2---:R-:W-:Y:S01]  /*b4e0*/  IMAD R0, R5, R14.reuse, RZ ;  /* 0x0000000e05007224 */ /* 0x084fe200078e02ff */
[----:B------:R-:W1:Y:S01]  /*b4f0*/  LDC R8, c[0x0][0x608] ;  /* 0x00018200ff087b82 */ /* 0x000e620000000800 */
[----:B------:R-:W-:-:S04]  /*b500*/  IMAD.WIDE.U32 R4, R3, R14, R16 ;  /* 0x0000000e03047225 */ /* 0x000fc800078e0010 */
[----:B------:R-:W-:Y:S01]  /*b510*/  IMAD R3, R3, R15, R0 ;  /* 0x0000000f03037224 */ /* 0x000fe200078e0200 */
[----:B------:R-:W-:Y:S02]  /*b520*/  I2FP.F32.U32 R0, R23 ;  /* 0x0000001700007245 */ /* 0x000fe40000201000 */
[----:B------:R-:W2:Y:S01]  /*b530*/  LDC R24, c[0x0][0x658] ;  /* 0x00019600ff187b82 */ /* 0x000ea20000000800 */
[----:B------:R-:W-:Y:S01]  /*b540*/  IMAD.IADD R3, R5, 0x1, R3 ;  /* 0x0000000105037824 */ /* 0x000fe200078e0203 */
[----:B---3--:R-:W-:Y:S01]  /*b550*/  ISETP.NE.U32.AND P0, PT, R26, RZ, PT ;  /* 0x000000ff1a00720c */ /* 0x008fe20003f05070 */
[----:B------:R-:W-:Y:S01]  /*b560*/  FMUL R0, R0, UR4 ;  /* 0x0000000400007c20 */ /* 0x000fe20008400000 */
[----:B------:R-:W-:Y:S02]  /*b570*/  IMAD.MOV.U32 R5, RZ, RZ, -0x1 ;  /* 0xffffffffff057424 */ /* 0x000fe400078e00ff */
[----:B------:R-:W-:Y:S01]  /*b580*/  ISETP.NE.AND.EX P0, PT, R27, RZ, PT, P0 ;  /* 0x000000ff1b00720c */ /* 0x000fe20003f05300 */
[----:B------:R3:W4:Y:S01]  /*b590*/  F2I.U32.TRUNC.NTZ R13, R0 ;  /* 0x00000000000d7305 */ /* 0x000722000020f000 */
[----:B------:R-:W3:Y:S01]  /*b5a0*/  LDC R20, c[0x0][0x148] ;  /* 0x00005200ff147b82 */ /* 0x000ee20000000800 */
[----:B0-----:R-:W-:-:S02]  /*b5b0*/  SHF.R.U64 R12, R4, R6, R3 ;  /* 0x00000006040c7219 */ /* 0x001fc40000001203 */
[----:B------:R-:W-:-:S05]  /*b5c0*/  SHF.R.U32.HI R3, RZ, R6, R3 ;  /* 0x00000006ff037219 */ /* 0x000fca0000011603 */
[----:B------:R-:W0:Y:S01]  /*b5d0*/  LDC R15, c[0x0][0x600] ;  /* 0x00018000ff0f7b82 */ /* 0x000e220000000800 */
[-CC-:B-1----:R-:W-:Y:S02]  /*b5e0*/  SHF.R.U64 R10, R12, R8.reuse, R3.reuse ;  /* 0x000000080c0a7219 */ /* 0x182fe40000001203 */
[----:B------:R-:W-:-:S05]  /*b5f0*/  SHF.R.U32.HI R3, RZ, R8, R3 ;  /* 0x00000008ff037219 */ /* 0x000fca0000011603 */
[----:B------:R-:W1:Y:S01]  /*b600*/  LDC R28, c[0x0][0x648] ;  /* 0x00019200ff1c7b82 */ /* 0x000e620000000800 */
[-C--:B--2---:R-:W-:Y:S02]  /*b610*/  SHF.L.U32 R4, R5, R24.reuse, RZ ;  /* 0x0000001805047219 */ /* 0x084fe400000006ff */
[-CC-:B------:R-:W-:Y:S02]  /*b620*/  SHF.R.U64 R14, R10, R24.reuse, R3.reuse ;  /* 0x000000180a0e7219 */ /* 0x180fe40000001203 */
[----:B------:R-:W-:Y:S02]  /*b630*/  SHF.R.U32.HI R5, RZ, R24, R3 ;  /* 0x00000018ff057219 */ /* 0x000fe40000011603 */
[----:B------:R-:W-:Y:S01]  /*b640*/  LOP3.LUT R25, RZ, R4, RZ, 0x33, !PT ;  /* 0x00000004ff197212 */ /* 0x000fe200078e33ff */
[----:B------:R-:W2:Y:S01]  /*b650*/  LDC R29, c[0x0][0x638] ;  /* 0x00018e00ff1d7b82 */ /* 0x000ea20000000800 */
[----:B------:R-:W-:Y:S01]  /*b660*/  SHF.L.U32 R24, R7, R24, RZ ;  /* 0x0000001807187219 */ /* 0x000fe200000006ff */
[----:B------:R-:W-:-:S06]  /*b670*/  IMAD.MOV.U32 R4, RZ, RZ, R14 ;  /* 0x000000ffff047224 */ /* 0x000fcc00078e000e */
[----:B------:R-:W0:Y:S01]  /*b680*/  LDC R30, c[0x0][0x610] ;  /* 0x00018400ff1e7b82 */ /* 0x000e220000000800 */
[----:B----4-:R-:W-:Y:S05]  /*b690*/  @!P0 BRA `(.L_x_418) ;  /* 0x0000000000288947 */ /* 0x010fea0003800000 */
[----:B------:R-:W4:Y:S02]  /*b6a0*/  LDC R3, c[0x0][0x64c] ;  /* 0x00019300ff037b82 */ /* 0x000f240000000800 */
[----:B----4-:R-:W-:-:S05]  /*b6b0*/  IADD3 R3, P0, R14, R3, RZ ;  /* 0x000000030e037210 */ /* 0x010fca0007f1e0ff */
        /* <DEDUP_REMOVED lines=8> */
.L_x_418:
[----:B------:R-:W-:Y:S01]  /*b740*/  ISETP.NE.AND P0, PT, R2, 0x1, PT ;  /* 0x000000010200780c */ /* 0x000fe20003f05270 */
[----:B0-----:R-:W-:Y:S01]  /*b750*/  VIADD R7, R15, 0xffffffff ;  /* 0xffffffff0f077836 */ /* 0x001fe20000000000 */
[----:B-1-3--:R-:W-:Y:S01]  /*b760*/  SHF.R.U64 R0, R4, R28, R5 ;  /* 0x0000001c04007219 */ /* 0x00afe20000001205 */
[----:B------:R-:W-:Y:S01]  /*b770*/  IMAD.MOV R13, RZ, RZ, -R13 ;  /* 0x000000ffff0d7224 */ /* 0x000fe200078e0a0d */
[----:B------:R-:W-:Y:S01]  /*b780*/  LOP3.LUT R5, R10, R25, RZ, 0xc0, !PT ;  /* 0x000000190a057212 */ /* 0x000fe200078ec0ff */
[----:B------:R-:W-:Y:S01]  /*b790*/  IMAD.MOV.U32 R4, RZ, RZ, 0x1 ;  /* 0x00000001ff047424 */ /* 0x000fe200078e00ff */
[----:B------:R-:W-:Y:S01]  /*b7a0*/  LOP3.LUT R12, R12, R7, RZ, 0xc0, !PT ;  /* 0x000000070c0c7212 */ /* 0x000fe200078ec0ff */
[----:B------:R-:W-:Y:S02]  /*b7b0*/  IMAD.MOV R3, RZ, RZ, -R0 ;  /* 0x000000ffff037224 */ /* 0x000fe400078e0a00 */
[----:B------:R-:W-:Y:S02]  /*b7c0*/  IMAD R0, R24, R0, R5 ;  /* 0x0000000018007224 */ /* 0x000fe400078e0205 */
[----:B--2---:R-:W-:-:S02]  /*b7d0*/  IMAD R3, R3, R29, R14 ;  /* 0x0000001d03037224 */ /* 0x004fc400078e020e */
[----:B------:R-:W-:Y:S02]  /*b7e0*/  @P0 IMAD R21, R20, R13, R23 ;  /* 0x0000000d14150224 */ /* 0x000fe400078e0217 */
[----:B------:R-:W-:Y:S01]  /*b7f0*/  IMAD R5, R3, R15, R12 ;  /* 0x0000000f03057224 */ /* 0x000fe200078e020c */
[----:B------:R-:W-:Y:S01]  /*b800*/  PRMT R3, R4, 0x7610, R3 ;  /* 0x0000761004037816 */ /* 0x000fe20000000003 */
[----:B------:R-:W-:-:S05]  /*b810*/  IMAD R0, R0, R30, R21 ;  /* 0x0000001e00007224 */ /* 0x000fca00078e0215 */
[----:B------:R-:W-:Y:S02]  /*b820*/  SEL R23, R5, R0, !P0 ;  /* 0x0000000005177207 */ /* 0x000fe40004000000 */
[----:B------:R-:W-:-:S07]  /*b830*/  SEL R0, R0, R5, !P0 ;  /* 0x0000000500007207 */ /* 0x000fce0004000000 */
.L_x_416:
[----:B------:R0:W-:Y:S01]  /*b840*/  STL [R1], R0 ;  /* 0x0000000001007387 */ /* 0x0001e20000100800 */
[----:B------:R-:W-:-:S13]  /*b850*/  LOP3.LUT P0, RZ, R3, 0xff, RZ, 0xc0, !PT ;  /* 0x000000ff03ff7812 */ /* 0x000fda000780c0ff */
[----:B0-----:R-:W-:Y:S05]  /*b860*/  @P0 BRA `(.L_x_419) ;  /* 0xffffff5400ec0947 */ /* 0x001fea000383ffff */
[----:B------:R-:W-:Y:S05]  /*b870*/  EXIT ;  /* 0x000000000000794d */ /* 0x000fea0003800000 */
.L_x_4:
[----:B0-----:R-:W-:Y:S01]  /*b880*/  ULDC.64 UR4, c[0x0][0x650] ;  /* 0x0001940000047ab9 */ /* 0x001fe20000000a00 */
[----:B------:R-:W-:Y:S01]  /*b890*/  PRMT R6, RZ, 0x7610, R6 ;  /* 0x00007610ff067816 */ /* 0x000fe20000000006 */
[----:B------:R-:W-:Y:S01]  /*b8a0*/  IMAD.MOV.U32 R7, RZ, RZ, -0x1 ;  /* 0xffffffffff077424 */ /* 0x000fe200078e00ff */
[----:B------:R-:W-:Y:S01]  /*b8b0*/  ISETP.GE.U32.AND P0, PT, R16, UR4, PT ;  /* 0x0000000410007c0c */ /* 0x000fe2000bf06070 */
[----:B------:R-:W-:Y:S02]  /*b8c0*/  IMAD.MOV.U32 R9, RZ, RZ, -0x1 ;  /* 0xffffffffff097424 */ /* 0x000fe400078e00ff */
[----:B------:R-:W-:Y:S01]  /*b8d0*/  IMAD.MOV.U32 R8, RZ, RZ, -0x1 ;  /* 0xffffffffff087424 */ /* 0x000fe200078e00ff */
[----:B------:R-:W-:-:S13]  /*b8e0*/  ISETP.GE.U32.AND.EX P0, PT, R17, UR5, PT, P0 ;  /* 0x0000000511007c0c */ /* 0x000fda000bf06100 */
[----:B------:R-:W-:Y:S05]  /*b8f0*/  @P0 BRA `(.L_x_420) ;  /* 0x00000004005c0947 */ /* 0x000fea0003800000 */
        /* <DEDUP_REMOVED lines=18> */
.L_x_421:
[--C-:B------:R-:W-:Y:S01]  /*ba20*/  SHF.R.U64 R12, R10, R14, R11.reuse ;  /* 0x0000000e0a0c7219 */ /* 0x100fe2000000120b */
[----:B------:R-:W0:Y:S01]  /*ba30*/  LDC R22, c[0x0][0x618] ;  /* 0x00018600ff167b82 */ /* 0x000e220000000800 */
[----:B------:R-:W-:Y:S01]  /*ba40*/  I2FP.F32.U32 R6, R4 ;  /* 0x0000000400067245 */ /* 0x000fe20000201000 */
[----:B------:R-:W-:Y:S01]  /*ba50*/  ULDC UR4, c[0x0][0x150] ;  /* 0x0000540000047ab9 */ /* 0x000fe20000000800 */
[----:B------:R-:W-:Y:S02]  /*ba60*/  SHF.R.U32.HI R5, RZ, R14, R11 ;  /* 0x0000000eff057219 */ /* 0x000fe4000001160b */
[----:B------:R-:W-:Y:S01]  /*ba70*/  IADD3 R9, P0, RZ, -R12, RZ ;  /* 0x8000000cff097210 */ /* 0x000fe20007f1e0ff */
[----:B------:R-:W-:Y:S01]  /*ba80*/  FMUL R11, R6, UR4 ;  /* 0x00000004060b7c20 */ /* 0x000fe20008400000 */
[----:B------:R-:W-:Y:S01]  /*ba90*/  ULDC UR4, c[0x0][0x154] ;  /* 0x0000550000047ab9 */ /* 0x000fe20000000800 */
[----:B------:R-:W1:Y:S02]  /*baa0*/  LDC.64 R24, c[0x0][0x640] ;  /* 0x00019000ff187b82 */ /* 0x000e640000000a00 */
[----:B------:R-:W-:-:S02]  /*bab0*/  IMAD.X R5, RZ, RZ, ~R5, P0 ;  /* 0x000000ffff057224 */ /* 0x000fc400000e0e05 */
[----:B------:R-:W2:Y:S01]  /*bac0*/  F2I.U32.TRUNC.NTZ R11, R11 ;  /* 0x0000000b000b7305 */ /* 0x000ea2000020f000 */
[----:B------:R-:W-:-:S03]  /*bad0*/  IMAD.WIDE.U32 R6, R9, R20, R16 ;  /* 0x0000001409067225 */ /* 0x000fc600078e0010 */
[----:B------:R-:W3:Y:S01]  /*bae0*/  LDC R13, c[0x0][0x144] ;  /* 0x00005100ff0d7b82 */ /* 0x000ee20000000800 */
[----:B------:R-:W-:-:S04]  /*baf0*/  IMAD R8, R5, R20, RZ ;  /* 0x0000001405087224 */ /* 0x000fc800078e02ff */
[----:B------:R-:W-:Y:S02]  /*bb00*/  IMAD R5, R9, R21, R8 ;  /* 0x0000001509057224 */ /* 0x000fe400078e0208 */
[----:B------:R-:W-:Y:S01]  /*bb10*/  IMAD.MOV.U32 R8, RZ, RZ, -0x1 ;  /* 0xffffffffff087424 */ /* 0x000fe200078e00ff */
[----:B------:R-:W4:Y:S01]  /*bb20*/  LDC R14, c[0x0][0x608] ;  /* 0x00018200ff0e7b82 */ /* 0x000f220000000800 */
[----:B------:R-:W-:Y:S01]  /*bb30*/  IMAD.IADD R5, R7, 0x1, R5 ;  /* 0x0000000107057824 */ /* 0x000fe200078e0205 */
[----:B------:R-:W-:-:S04]  /*bb40*/  I2FP.F32.U32 R7, R3 ;  /* 0x0000000300077245 */ /* 0x000fc80000201000 */
[-C--:B0-----:R-:W-:Y:S01]  /*bb50*/  SHF.R.U64 R10, R6, R22.reuse, R5 ;  /* 0x00000016060a7219 */ /* 0x081fe20000001205 */
[----:B--2---:R-:W-:Y:S01]  /*bb60*/  IMAD.MOV R6, RZ, RZ, -R11 ;  /* 0x000000ffff067224 */ /* 0x004fe200078e0a0b */
[----:B------:R-:W0:Y:S01]  /*bb70*/  LDC R9, c[0x0][0x658] ;  /* 0x00019600ff097b82 */ /* 0x000e220000000800 */
[----:B-1----:R-:W-:Y:S01]  /*bb80*/  ISETP.NE.U32.AND P0, PT, R24, RZ, PT ;  /* 0x000000ff1800720c */ /* 0x002fe20003f05070 */
[----:B------:R-:W-:Y:S01]  /*bb90*/  FMUL R7, R7, UR4 ;  /* 0x0000000407077c20 */ /* 0x000fe20008400000 */
[----:B------:R-:W-:Y:S02]  /*bba0*/  SHF.R.U32.HI R5, RZ, R22, R5 ;  /* 0x00000016ff057219 */ /* 0x000fe40000011605 */
[----:B------:R-:W-:-:S03]  /*bbb0*/  ISETP.NE.AND.EX P0, PT, R25, RZ, PT, P0 ;  /* 0x000000ff1900720c */ /* 0x000fc60003f05300 */
[----:B------:R-:W1:Y:S01]  /*bbc0*/  LDC R20, c[0x0][0x148] ;  /* 0x00005200ff147b82 */ /* 0x000e620000000800 */
[----:B---3--:R-:W-:Y:S02]  /*bbd0*/  IMAD R23, R13, R6, R4 ;  /* 0x000000060d177224 */ /* 0x008fe400078e0204 */
[----:B------:R-:W-:-:S05]  /*bbe0*/  IMAD.MOV.U32 R6, RZ, RZ, 0x1 ;  /* 0x00000001ff067424 */ /* 0x000fca00078e00ff */
[----:B------:R-:W2:Y:S01]  /*bbf0*/  LDC R21, c[0x0][0x600] ;  /* 0x00018000ff157b82 */ /* 0x000ea20000000800 */
[-CC-:B----4-:R-:W-:Y:S02]  /*bc00*/  SHF.R.U64 R13, R10, R14.reuse, R5.reuse ;  /* 0x0000000e0a0d7219 */ /* 0x190fe40000001205 */
[----:B------:R-:W-:Y:S02]  /*bc10*/  SHF.R.U32.HI R4, RZ, R14, R5 ;  /* 0x0000000eff047219 */ /* 0x000fe40000011605 */
[----:B------:R3:W4:Y:S03]  /*bc20*/  F2I.U32.TRUNC.NTZ R14, R7 ;  /* 0x00000007000e7305 */ /* 0x000726000020f000 */
[----:B------:R-:W1:Y:S01]  /*bc30*/  LDC R26, c[0x0][0x648] ;  /* 0x00019200ff1a7b82 */ /* 0x000e620000000800 */
[-C--:B0-----:R-:W-:Y:S02]  /*bc40*/  SHF.R.U64 R15, R13, R9.reuse, R4 ;  /* 0x000000090d0f7219 */ /* 0x081fe40000001204 */
[----:B------:R-:W-:-:S02]  /*bc50*/  SHF.L.U32 R8, R8, R9, RZ ;  /* 0x0000000908087219 */ /* 0x000fc400000006ff */
[-C--:B------:R-:W-:Y:S01]  /*bc60*/  SHF.R.U32.HI R5, RZ, R9.reuse, R4 ;  /* 0x00000009ff057219 */ /* 0x080fe20000011604 */
[----:B------:R-:W-:Y:S01]  /*bc70*/  IMAD.MOV.U32 R4, RZ, RZ, R15 ;  /* 0x000000ffff047224 */ /* 0x000fe200078e000f */
[----:B------:R-:W-:Y:S01]  /*bc80*/  SHF.L.U32 R22, R6, R9, RZ ;  /* 0x0000000906167219 */ /* 0x000fe200000006ff */
[----:B------:R-:W0:Y:S01]  /*bc90*/  LDC R27, c[0x0][0x638] ;  /* 0x00018e00ff1b7b82 */ /* 0x000e220000000800 */
[----:B------:R-:W-:-:S07]  /*bca0*/  LOP3.LUT R28, RZ, R8, RZ, 0x33, !PT ;  /* 0x00000008ff1c7212 */ /* 0x000fce00078e33ff */
        /* <DEDUP_REMOVED lines=12> */
.L_x_422:
[----:B------:R-:W-:Y:S01]  /*bd70*/  ISETP.NE.AND P0, PT, R2, 0x1, PT ;  /* 0x000000010200780c */ /* 0x000fe20003f05270 */
[----:B--2---:R-:W-:Y:S01]  /*bd80*/  VIADD R7, R21, 0xffffffff ;  /* 0xffffffff15077836 */ /* 0x004fe20000000000 */
[----:B-1----:R-:W-:Y:S01]  /*bd90*/  SHF.R.U64 R5, R4, R26, R5 ;  /* 0x0000001a04057219 */ /* 0x002fe20000001205 */
[----:B------:R-:W-:Y:S01]  /*bda0*/  IMAD.MOV R14, RZ, RZ, -R14 ;  /* 0x000000ffff0e7224 */ /* 0x000fe200078e0a0e */
[----:B------:R-:W-:Y:S01]  /*bdb0*/  LOP3.LUT R4, R13, R28, RZ, 0xc0, !PT ;  /* 0x0000001c0d047212 */ /* 0x000fe200078ec0ff */
[----:B------:R-:W-:Y:S01]  /*bdc0*/  IMAD.MOV.U32 R8, RZ, RZ, R12 ;  /* 0x000000ffff087224 */ /* 0x000fe200078e000c */
[----:B------:R-:W-:Y:S01]  /*bdd0*/  LOP3.LUT R10, R10, R7, RZ, 0xc0, !PT ;  /* 0x000000070a0a7212 */ /* 0x000fe200078ec0ff */
[----:B------:R-:W-:Y:S02]  /*bde0*/  IMAD.MOV R6, RZ, RZ, -R5 ;  /* 0x000000ffff067224 */ /* 0x000fe400078e0a05 */
[----:B------:R-:W-:-:S04]  /*bdf0*/  IMAD R4, R22, R5, R4 ;  /* 0x0000000516047224 */ /* 0x000fc800078e0204 */
[----:B------:R-:W-:Y:S02]  /*be00*/  @P0 IMAD R23, R20, R14, R3 ;  /* 0x0000000e14170224 */ /* 0x000fe400078e0203 */
[----:B0-----:R-:W-:Y:S02]  /*be10*/  IMAD R3, R6, R27, R15 ;  /* 0x0000001b06037224 */ /* 0x001fe400078e020f */
[----:B------:R-:W-:Y:S02]  /*be20*/  IMAD R7, R4, R29, R23 ;  /* 0x0000001d04077224 */ /* 0x000fe400078e0217 */
[----:B------:R-:W-:Y:S02]  /*be30*/  IMAD R4, R3, R21, R10 ;  /* 0x0000001503047224 */ /* 0x000fe400078e020a */
[----:B------:R-:W-:-:S03]  /*be40*/  IMAD.MOV.U32 R6, RZ, RZ, 0x1 ;  /* 0x00000001ff067424 */ /* 0x000fc600078e00ff */
[----:B------:R-:W-:Y:S02]  /*be50*/  SEL R9, R4, R7, !P0 ;  /* 0x0000000704097207 */ /* 0x000fe40004000000 */
[----:B------:R-:W-:-:S07]  /*be60*/  SEL R7, R7, R4, !P0 ;  /* 0x0000000407077207 */ /* 0x000fce0004000000 */
.L_x_420:
[----:B------:R-:W-:-:S08]  /*be70*/  NOP ;  /* 0x0000000000007918 */ /* 0x000fd00000000000 */
[----:B------:R-:W0:-:S00]  /*be80*/  USETMAXREG.DEALLOC.CTAPOOL 0x28 ;  /* 0x00000028000079c8 */ /* 0x000e0000080e0500 */
[----:B0-----:R-:W-:-:S13]  /*be90*/  ISETP.NE.AND P0, PT, R0, RZ, PT ;  /* 0x000000ff0000720c */ /* 0x001fda0003f05270 */
[----:B------:R-:W-:Y:S05]  /*bea0*/  @P0 EXIT ;  /* 0x000000000000094d */ /* 0x000fea0003800000 */
[----:B------:R-:W-:Y:S01]  /*beb0*/  LOP3.LUT P0, RZ, R6, 0xff, RZ, 0xc0, !PT ;  /* 0x000000ff06ff7812 */ /* 0x000fe2000780c0ff */
[----:B------:R-:W-:Y:S02]  /*bec0*/  IMAD.MOV.U32 R0, RZ, RZ, 0x1 ;  /* 0x00000001ff007424 */ /* 0x000fe400078e00ff */
[----:B------:R-:W-:-:S10]  /*bed0*/  IMAD.MOV.U32 R12, RZ, RZ, RZ ;  /* 0x000000ffff0c7224 */ /* 0x000fd400078e00ff */
[----:B------:R-:W-:Y:S05]  /*bee0*/  @!P0 BRA `(.L_x_423) ;  /* 0x0000000c00288947 */ /* 0x000fea0003800000 */
[----:B------:R-:W0:Y:S01]  /*bef0*/  LDC R0, c[0x0][0x28c] ;  /* 0x0000a300ff007b82 */ /* 0x000e220000000800 */
[----:B------:R-:W-:Y:S01]  /*bf00*/  ULDC UR5, c[0x0][0x600] ;  /* 0x0001800000057ab9 */ /* 0x000fe20000000800 */
[----:B------:R-:W-:Y:S01]  /*bf10*/  ULDC UR4, c[0x0][0xc] ;  /* 0x0000030000047ab9 */ /* 0x000fe20000000800 */
[----:B------:R-:W-:Y:S01]  /*bf20*/  UIADD3 UR16, UR5, -0x1, URZ ;  /* 0xffffffff05107890 */ /* 0x000fe2000fffe03f */
[C---:B------:R-:W-:Y:S01]  /*bf30*/  LOP3.LUT P2, RZ, R18.reuse, 0x7f, RZ, 0xc0, !PT ;  /* 0x0000007f12ff7812 */ /* 0x040fe2000784c0ff */
[----:B------:R-:W-:Y:S01]  /*bf40*/  ULDC UR6, c[0x0][0x658] ;  /* 0x0001960000067ab9 */ /* 0x000fe20000000800 */
[----:B------:R-:W-:Y:S01]  /*bf50*/  ULDC UR5, c[0x0][0x10] ;  /* 0x0000040000057ab9 */ /* 0x000fe20000000800 */
[----:B------:R-:W-:Y:S01]  /*bf60*/  UMOV UR7, 0xffffffff ;  /* 0xffffffff00077882 */ /* 0x000fe20000000000 */
[----:B------:R-:W-:Y:S01]  /*bf70*/  UMOV UR8, 0x1 ;  /* 0x0000000100087882 */ /* 0x000fe20000000000 */
[----:B------:R-:W-:Y:S01]  /*bf80*/  UIMAD.WIDE.U32 UR4, UR4, UR5, URZ ;  /* 0x00000005040472a5 */ /* 0x000fe2000f8e003f */
[----:B------:R-:W-:Y:S01]  /*bf90*/  LOP3.LUT P0, RZ, R18, 0x1f, RZ, 0xc0, !PT ;  /* 0x0000001f12ff7812 */ /* 0x000fe2000780c0ff */
[----:B------:R-:W-:Y:S01]  /*bfa0*/  USHF.L.U32 UR7, UR7, UR6, URZ ;  /* 0x0000000607077299 */ /* 0x000fe2000800063f */
[----:B------:R-:W-:Y:S01]  /*bfb0*/  BSSY B0, `(.L_x_423) ;  /* 0x00000bd000007945 */ /* 0x000fe20003800000 */
[----:B------:R-:W-:Y:S01]  /*bfc0*/  USHF.L.U32 UR18, UR8, UR6, URZ ;  /* 0x0000000608127299 */ /* 0x000fe2000800063f */
[----:B------:R-:W-:Y:S01]  /*bfd0*/  IMAD.MOV.U32 R13, RZ, RZ, 0x1 ;  /* 0x00000001ff0d7424 */ /* 0x000fe200078e00ff */
[----:B------:R-:W-:Y:S01]  /*bfe0*/  LOP3.LUT R11, R19, 0x2, RZ, 0xfc, !PT ;  /* 0x00000002130b7812 */ /* 0x000fe200078efcff */
[----:B------:R-:W-:Y:S01]  /*bff0*/  ULDC UR6, c[0x0][0x14] ;  /* 0x0000050000067ab9 */ /* 0x000fe20000000800 */
[----:B------:R-:W-:Y:S01]  /*c000*/  PLOP3.LUT P0, PT, P0, P2, PT, 0x8a, 0x0 ;  /* 0x000000000000781c */ /* 0x000fe20000705172 */
[----:B------:R-:W-:Y:S01]  /*c010*/  UIMAD.WIDE.U32 UR20, UR4, UR6, URZ ;  /* 0x00000006041472a5 */ /* 0x000fe2000f8e003f */
[----:B------:R-:W-:Y:S01]  /*c020*/  IMAD.MOV.U32 R12, RZ, RZ, RZ ;  /* 0x000000ffff0c7224 */ /* 0x000fe200078e00ff */
[----:B------:R-:W-:-:S02]  /*c030*/  UIMAD UR13, UR5, UR6, URZ ;  /* 0x00000006050d72a4 */ /* 0x000fc4000f8e023f */
[----:B------:R-:W-:Y:S01]  /*c040*/  ULOP3.LUT UR17, URZ, UR7, URZ, 0x33, !UPT ;  /* 0x000000073f117292 */ /* 0x000fe2000f8e333f */
[----:B0-----:R-:W-:Y:S01]  /*c050*/  VIADD R0, R0, 0x3f ;  /* 0x0000003f00007836 */ /* 0x001fe20000000000 */
[----:B------:R-:W-:Y:S01]  /*c060*/  UIADD3 UR13, UR21, UR13, URZ ;  /* 0x0000000d150d7290 */ /* 0x000fe2000fffe03f */
[----:B------:R-:W-:-:S03]  /*c070*/  ULDC.64 UR22, c[0x0][0x198] ;  /* 0x0000660000167ab9 */ /* 0x000fc60000000a00 */
[----:B------:R-:W-:-:S04]  /*c080*/  SHF.R.S32.HI R3, RZ, 0x1f, R0 ;  /* 0x0000001fff037819 */ /* 0x000fc80000011400 */
[----:B------:R-:W-:Y:S01]  /*c090*/  LEA.HI R3, R3, R0, RZ, 0x6 ;  /* 0x0000000003037211 */ /* 0x000fe200078f30ff */
[----:B------:R-:W-:-:S03]  /*c0a0*/  IMAD.MOV.U32 R0, RZ, RZ, 0x1 ;  /* 0x00000001ff007424 */ /* 0x000fc600078e00ff */
[----:B------:R-:W-:-:S05]  /*c0b0*/  SHF.R.S32.HI R3, RZ, 0x6, R3 ;  /* 0x00000006ff037819 */ /* 0x000fca0000011403 */
[----:B------:R-:W-:-:S07]  /*c0c0*/  VIADD R10, R3, 0x1 ;  /* 0x00000001030a7836 */ /* 0x000fce0000000000 */
.L_x_435:
[----:B------:R-:W-:-:S03]  /*c0d0*/  UMOV UR4, 0xffffffff ;  /* 0xffffffff00047882 */ /* 0x000fc60000000000 */
[----:B------:R-:W-:Y:S05]  /*c0e0*/  BRA.DIV UR4, `(.L_x_424) ;  /* 0x0000001204447947 */ /* 0x000fea000b800000 */
[----:B------:R-:W-:-:S13]  /*c0f0*/  ELECT P6, URZ, PT ;  /* 0x00000000003f782f */ /* 0x000fda00038c0000 */
.L_x_451:
[----:B------:R-:W0:Y:S01]  /*c100*/  LDC R4, c[0x0][0x28c] ;  /* 0x0000a300ff047b82 */ /* 0x000e220000000800 */
[----:B------:R-:W-:Y:S01]  /*c110*/  BSSY B1, `(.L_x_425) ;  /* 0x0000035000017945 */ /* 0x000fe20003800000 */
[----:B0-----:R-:W-:-:S13]  /*c120*/  ISETP.LT.OR P6, PT, R4, 0x1, !P6 ;  /* 0x000000010400780c */ /* 0x001fda00077c1670 */
[----:B------:R-:W-:Y:S05]  /*c130*/  @P6 BRA `(.L_x_426) ;  /* 0x0000000000c86947 */ /* 0x000fea0003800000 */
[----:B------:R-:W-:Y:S02]  /*c140*/  IMAD R15, R9, 0xc0, RZ ;  /* 0x000000c0090f7824 */ /* 0x000fe400078e02ff */
[----:B------:R-:W-:Y:S02]  /*c150*/  IMAD R18, R7, 0xc0, RZ ;  /* 0x000000c007127824 */ /* 0x000fe400078e02ff */
[----:B------:R-:W-:Y:S02]  /*c160*/  IMAD.MOV.U32 R20, RZ, RZ, RZ ;  /* 0x000000ffff147224 */ /* 0x000fe400078e00ff */
[----:B------:R-:W-:Y:S02]  /*c170*/  IMAD.MOV.U32 R4, RZ, RZ, R10 ;  /* 0x000000ffff047224 */ /* 0x000fe400078e000a */
[----:B------:R-:W-:Y:S02]  /*c180*/  IMAD.MOV.U32 R5, RZ, RZ, R0 ;  /* 0x000000ffff057224 */ /* 0x000fe400078e0000 */
[----:B------:R-:W-:-:S07]  /*c190*/  IMAD.MOV.U32 R6, RZ, RZ, R12 ;  /* 0x000000ffff067224 */ /* 0x000fce00078e000c */
.L_x_430:
[----:B------:R-:W0:Y:S01]  /*c1a0*/  S2R R14, SR_CgaCtaId ;  /* 0x00000000000e7919 */ /* 0x000e220000008800 */
[----:B------:R-:W-:Y:S01]  /*c1b0*/  MOV R7, 0x400 ;  /* 0x0000040000077802 */ /* 0x000fe20000000f00 */
[----:B------:R-:W1:Y:S03]  /*c1c0*/  @!P2 LDC R9, c[0x0][0x500] ;  /* 0x00014000ff09ab82 */ /* 0x000e660000000800 */
[----:B0-----:R-:W-:Y:S02]  /*c1d0*/  LEA R21, R14, R7, 0x18 ;  /* 0x000000070e157211 */ /* 0x001fe400078ec0ff */
[----:B------:R-:W-:-:S03]  /*c1e0*/  SHF.L.U32 R7, R5, 0x1f, RZ ;  /* 0x0000001f05077819 */ /* 0x000fc600000006ff */
[----:B------:R-:W-:-:S04]  /*c1f0*/  IMAD R14, R6, 0x8, R21 ;  /* 0x00000008060e7824 */ /* 0x000fc800078e0215 */
[----:B------:R-:W0:Y:S02]  /*c200*/  SYNCS.PHASECHK.TRANS64.TRYWAIT P1, [R14+URZ+0x48], R7 ;  /* 0x000048070e0075a7 */ /* 0x000e24000802017f */
[----:B01----:R-:W-:Y:S05]  /*c210*/  @!P1 BRA `(.L_x_427) ;  /* 0x0000001000189947 */ /* 0x003fea0003800000 */
.L_x_452:
[----:B0-----:R-:W-:Y:S01]  /*c220*/  PRMT R7, R11, 0x9910, RZ ;  /* 0x000099100b077816 */ /* 0x001fe200000000ff */
[----:B------:R0:W-:Y:S03]  /*c230*/  @!P2 SYNCS.ARRIVE.TRANS64 RZ, [R14+URZ], R9 ;  /* 0x000000090effa9a7 */ /* 0x0001e6000800003f */
[----:B------:R-:W-:-:S13]  /*c240*/  ISETP.NE.AND P1, PT, R7, 0x2, PT ;  /* 0x000000020700780c */ /* 0x000fda0003f25270 */
[----:B0-----:R-:W-:Y:S05]  /*c250*/  @P1 BRA `(.L_x_428) ;  /* 0x0000000000041947 */ /* 0x001fea0003800000 */
[----:B------:R-:W-:Y:S01]  /*c260*/  BPT.TRAP 0x1 ;  /* 0x000000040000795c */ /* 0x000fe20000300000 */
.L_x_428:
[----:B------:R-:W-:Y:S05]  /*c270*/  @P0 BRA `(.L_x_429) ;  /* 0x0000000000040947 */ /* 0x000fea0003800000 */
[----:B------:R-:W-:Y:S01]  /*c280*/  BPT.TRAP 0x1 ;  /* 0x000000040000795c */ /* 0x000fe20000300000 */
.L_x_429:
[----:B------:R-:W-:Y:S01]  /*c290*/  IMAD R21, R6, 0x3000, R21 ;  /* 0x0000300006157824 */ /* 0x000fe200078e0215 */
[----:B------:R-:W-:Y:S01]  /*c2a0*/  R2UR UR9, R14 ;  /* 0x000000000e0972ca */ /* 0x000fe200000e0000 */
[----:B------:R-:W-:Y:S01]  /*c2b0*/  VIADD R4, R4, 0xffffffff ;  /* 0xffffffff04047836 */ /* 0x000fe20000000000 */
[----:B------:R-:W-:Y:S01]  /*c2c0*/  UIADD3 UR4, UP0, UR22, 0xf0, URZ ;  /* 0x000000f016047890 */ /* 0x000fe2000ff1e03f */
[----:B------:R-:W-:Y:S01]  /*c2d0*/  R2UR UR11, R18 ;  /* 0x00000000120b72ca */ /* 0x000fe200000e0000 */
[----:B------:R-:W-:Y:S01]  /*c2e0*/  UIADD3 UR24, UP1, UR22, 0x1f0, URZ ;  /* 0x000001f016187890 */ /* 0x000fe2000ff3e03f */
[----:B------:R-:W-:Y:S01]  /*c2f0*/  R2UR UR8, R21 ;  /* 0x00000000150872ca */ /* 0x000fe200000e0000 */
[----:B------:R-:W-:Y:S01]  /*c300*/  UIADD3.X UR5, URZ, UR23, URZ, UP0, !UPT ;  /* 0x000000173f057290 */ /* 0x000fe200087fe43f */
[----:B------:R-:W-:Y:S01]  /*c310*/  R2UR UR10, R20 ;  /* 0x00000000140a72ca */ /* 0x000fe200000e0000 */
[----:B------:R-:W-:Y:S01]  /*c320*/  VIADD R6, R6, 0x1 ;  /* 0x0000000106067836 */ /* 0x000fe20000000000 */
[----:B------:R-:W-:Y:S01]  /*c330*/  R2UR UR12, R8 ;  /* 0x00000000080c72ca */ /* 0x000fe200000e0000 */
[----:B------:R-:W-:Y:S01]  /*c340*/  UIADD3.X UR25, URZ, UR23, URZ, UP1, !UPT ;  /* 0x000000173f197290 */ /* 0x000fe20008ffe43f */
[----:B------:R-:W-:Y:S01]  /*c350*/  R2UR UR19, R15 ;  /* 0x000000000f1372ca */ /* 0x000fe200000e0000 */
[----:B------:R-:W-:Y:S01]  /*c360*/  UMOV UR6, 0x0 ;  /* 0x0000000000067882 */ /* 0x000fe20000000000 */
[----:B------:R-:W-:Y:S01]  /*c370*/  ISETP.GT.AND P3, PT, R4, 0x1, PT ;  /* 0x000000010400780c */ /* 0x000fe20003f64270 */
[----:B------:R-:W-:Y:S01]  /*c380*/  UMOV UR7, 0x10000000 ;  /* 0x1000000000077882 */ /* 0x000fe20000000000 */
[----:B------:R-:W-:Y:S01]  /*c390*/  ISETP.NE.AND P1, PT, R6, 0x9, PT ;  /* 0x000000090600780c */ /* 0x000fe20003f25270 */
[----:B------:R-:W-:-:S02]  /*c3a0*/  VIADD R20, R20, 0x40 ;  /* 0x0000004014147836 */ /* 0x000fc40000000000 */
[----:B------:R-:W-:Y:S01]  /*c3b0*/  UIADD3 UR14, UR8, 0x180, URZ ;  /* 0x00000180080e7890 */ /* 0x000fe2000fffe03f */
[----:B------:R-:W-:Y:S01]  /*c3c0*/  SEL R14, RZ, 0x1, P1 ;  /* 0x00000001ff0e7807 */ /* 0x000fe20000800000 */
[----:B------:R-:W-:Y:S01]  /*c3d0*/  UIADD3 UR15, UR8, 0x1b180, URZ ;  /* 0x0001b180080f7890 */ /* 0x000fe2000fffe03f */
[----:B------:R-:W-:Y:S02]  /*c3e0*/  SEL R6, R6, RZ, P1 ;  /* 0x000000ff06067207 */ /* 0x000fe40000800000 */
[----:B------:R-:W-:Y:S02]  /*c3f0*/  LOP3.LUT R5, R5, R14, RZ, 0x3c, !PT ;  /* 0x0000000e05057212 */ /* 0x000fe400078e3cff */
[----:B------:R-:W-:Y:S02]  /*c400*/  UMOV UR8, UR14 ;  /* 0x0000000e00087c82 */ /* 0x000fe40008000000 */
[----:B------:R0:W-:Y:S02]  /*c410*/  UTMALDG.3D [UR8], [UR4], desc[UR6] ;  /* 0x00000608040075b4 */ /* 0x0001e40008011000 */
[----:B0-----:R-:W-:Y:S01]  /*c420*/  UMOV UR8, UR15 ;  /* 0x0000000f00087c82 */ /* 0x001fe20008000000 */
[----:B------:R-:W-:-:S02]  /*c430*/  UMOV UR11, UR19 ;  /* 0x00000013000b7c82 */ /* 0x000fc40008000000 */
[----:B------:R0:W-:Y:S02]  /*c440*/  UTMALDG.3D [UR8], [UR24], desc[UR6] ;  /* 0x00000608180075b4 */ /* 0x0001e40008011000 */
[----:B0-----:R-:W-:Y:S05]  /*c450*/  @P3 BRA `(.L_x_430) ;  /* 0xfffffffc00503947 */ /* 0x001fea000383ffff */
.L_x_426:
[----:B------:R-:W-:Y:S05]  /*c460*/  BSYNC B1 ;  /* 0x0000000000017941 */ /* 0x000fea0003800000 */
.L_x_425:
[----:B------:R-:W-:Y:S01]  /*c470*/  LOP3.LUT P3, RZ, R13, 0xff, RZ, 0xc0, !PT ;  /* 0x000000ff0dff7812 */ /* 0x000fe2000786c0ff */
[----:B------:R-:W-:Y:S01]  /*c480*/  IMAD.IADD R12, R3, 0x1, R12 ;  /* 0x00000001030c7824 */ /* 0x000fe200078e020c */
[----:B------:R-:W-:Y:S01]  /*c490*/  IADD3 R16, P4, R16, UR20, RZ ;  /* 0x0000001410107c10 */ /* 0x000fe2000ff9e0ff */
[----:B------:R-:W-:Y:S01]  /*c4a0*/  ULDC.64 UR4, c[0x0][0x650] ;  /* 0x0001940000047ab9 */ /* 0x000fe20000000a00 */
[----:B------:R-:W-:Y:S01]  /*c4b0*/  BSSY B1, `(.L_x_431) ;  /* 0x000006a000017945 */ /* 0x000fe20003800000 */
[----:B------:R-:W-:Y:S01]  /*c4c0*/  IMAD.MOV.U32 R9, RZ, RZ, -0x1 ;  /* 0xffffffffff097424 */ /* 0x000fe200078e00ff */
[----:B------:R-:W-:Y:S01]  /*c4d0*/  ISETP.GT.U32.AND P1, PT, R12, 0x8, PT ;  /* 0x000000080c00780c */ /* 0x000fe20003f24070 */
[----:B------:R-:W-:Y:S01]  /*c4e0*/  IMAD.MOV.U32 R8, RZ, RZ, -0x1 ;  /* 0xffffffffff087424 */ /* 0x000fe200078e00ff */
[----:B------:R-:W-:Y:S02]  /*c4f0*/  IADD3.X R17, R17, UR13, RZ, P4, !PT ;  /* 0x0000000d11117c10 */ /* 0x000fe4000a7fe4ff */
[----:B------:R-:W-:-:S02]  /*c500*/  ISETP.LT.U32.AND P1, PT, R3, 0x9, P1 ;  /* 0x000000090300780c */ /* 0x000fc40000f21070 */
[----:B------:R-:W-:Y:S01]  /*c510*/  PRMT R13, RZ, 0x7610, R13 ;  /* 0x00007610ff0d7816 */ /* 0x000fe2000000000d */
[----:B------:R-:W0:Y:S01]  /*c520*/  @P3 S2R R5, SR_CgaCtaId ;  /* 0x0000000000053919 */ /* 0x000e220000008800 */
[----:B------:R-:W-:-:S04]  /*c530*/  @P3 MOV R4, 0x400 ;  /* 0x0000040000043802 */ /* 0x000fc80000000f00 */
[----:B0-----:R-:W-:Y:S01]  /*c540*/  @P3 LEA R6, R5, R4, 0x18 ;  /* 0x0000000405063211 */ /* 0x001fe200078ec0ff */
[----:B------:R-:W-:-:S03]  /*c550*/  IMAD.WIDE.U32 R4, R12, 0x38e38e39, RZ ;  /* 0x38e38e390c047825 */ /* 0x000fc600078e00ff */
[----:B------:R0:W-:Y:S01]  /*c560*/  @P3 SYNCS.ARRIVE.TRANS64.A1T0 RZ, [R6+URZ+0xa8], RZ ;  /* 0x0000a8ff06ff39a7 */ /* 0x0001e2000810003f */
[----:B------:R-:W-:Y:S02]  /*c570*/  ISETP.GE.U32.AND P3, PT, R3, 0x9, PT ;  /* 0x000000090300780c */ /* 0x000fe40003f66070 */
[----:B------:R-:W-:Y:S02]  /*c580*/  SHF.R.U32.HI R7, RZ, 0x1, R5 ;  /* 0x00000001ff077819 */ /* 0x000fe40000011605 */
[----:B------:R-:W-:Y:S02]  /*c590*/  SEL R5, RZ, 0x1, !P1 ;  /* 0x00000001ff057807 */ /* 0x000fe40004800000 */
[----:B------:R-:W-:Y:S01]  /*c5a0*/  ISETP.GE.U32.AND P1, PT, R16, UR4, PT ;  /* 0x0000000410007c0c */ /* 0x000fe2000bf26070 */
[----:B------:R-:W-:Y:S01]  /*c5b0*/  IMAD R12, R7, -0x9, R12 ;  /* 0xfffffff7070c7824 */ /* 0x000fe200078e020c */
[----:B------:R-:W-:Y:S02]  /*c5c0*/  LOP3.LUT R0, R0, R5, RZ, 0x3c, !PT ;  /* 0x0000000500007212 */ /* 0x000fe400078e3cff */
[----:B------:R-:W-:-:S02]  /*c5d0*/  ISETP.GE.U32.AND.EX P1, PT, R17, UR5, PT, P1 ;  /* 0x0000000511007c0c */ /* 0x000fc4000bf26110 */
[----:B------:R-:W-:Y:S02]  /*c5e0*/  PRMT R4, RZ, 0x7610, R4 ;  /* 0x00007610ff047816 */ /* 0x000fe40000000004 */
[----:B------:R-:W-:Y:S01]  /*c5f0*/  @P3 LOP3.LUT R0, R0, 0x1, R7, 0x78, !PT ;  /* 0x0000000100003812 */ /* 0x000fe200078e7807 */
[----:B------:R-:W-:-:S08]  /*c600*/  IMAD.MOV.U32 R7, RZ, RZ, -0x1 ;  /* 0xffffffffff077424 */ /* 0x000fd000078e00ff */
[----:B0-----:R-:W-:Y:S05]  /*c610*/  @P1 BRA `(.L_x_432) ;  /* 0x00000004004c1947 */ /* 0x001fea0003800000 */
[----:B------:R-:W-:Y:S01]  /*c620*/  ULDC.64 UR4, c[0x0][0x628] ;  /* 0x00018a0000047ab9 */ /* 0x000fe20000000a00 */
[----:B------:R-:W0:Y:S01]  /*c630*/  S2R R15, SR_CTAID.X ;  /* 0x00000000000f7919 */ /* 0x000e220000002500 */
[----:B------:R-:W-:Y:S01]  /*c640*/  ISETP.NE.U32.AND P1, PT, RZ, UR4, PT ;  /* 0x00000004ff007c0c */ /* 0x000fe2000bf25070 */
[----:B------:R-:W-:Y:S01]  /*c650*/  ULDC UR7, c[0x0][0x630] ;  /* 0x00018c0000077ab9 */ /* 0x000fe20000000800 */
[----:B------:R-:W-:Y:S01]  /*c660*/  IMAD.MOV.U32 R4, RZ, RZ, R16 ;  /* 0x000000ffff047224 */ /* 0x000fe200078e0010 */
[----:B------:R-:W1:Y:S01]  /*c670*/  S2R R14, SR_CTAID.Y ;  /* 0x00000000000e7919 */ /* 0x000e620000002600 */
[----:B------:R-:W-:Y:S01]  /*c680*/  ISETP.NE.AND.EX P1, PT, RZ, UR5, PT, P1 ;  /* 0x00000005ff007c0c */ /* 0x000fe2000bf25310 */
[----:B------:R-:W-:-:S12]  /*c690*/  IMAD.MOV.U32 R5, RZ, RZ, R17 ;  /* 0x000000ffff057224 */ /* 0x000fd800078e0011 */
[----:B------:R-:W-:Y:S05]  /*c6a0*/  @!P1 BRA `(.L_x_433) ;  /* 0x0000000000289947 */ /* 0x000fea0003800000 */
[----:B------:R-:W-:Y:S02]  /*c6b0*/  ULDC UR6, c[0x0][0x634] ;  /* 0x00018d0000067ab9 */ /* 0x000fe40000000800 */
[----:B------:R-:W-:-:S05]  /*c6c0*/  IADD3 R9, P1, R16, UR6, RZ ;  /* 0x0000000610097c10 */ /* 0x000fca000ff3e0ff */
[----:B------:R-:W-:-:S04]  /*c6d0*/  IMAD.X R21, RZ, RZ, R17, P1 ;  /* 0x000000ffff157224 */ /* 0x000fc800008e0611 */
[----:B------:R-:W-:-:S04]  /*c6e0*/  IMAD.WIDE.U32 R6, R21, UR4, RZ ;  /* 0x0000000415067c25 */ /* 0x000fc8000f8e00ff */
[----:B------:R-:W-:-:S04]  /*c6f0*/  IMAD.WIDE.U32 R6, P1, R9, UR5, R6 ;  /* 0x0000000509067c25 */ /* 0x000fc8000f820006 */
[----:B------:R-:W-:-:S04]  /*c700*/  IMAD.WIDE.U32 R8, R9, UR4, RZ ;  /* 0x0000000409087c25 */ /* 0x000fc8000f8e00ff */
[----:B------:R-:W-:Y:S01]  /*c710*/  IMAD.X R5, RZ, RZ, RZ, P1 ;  /* 0x000000ffff057224 */ /* 0x000fe200008e06ff */
[----:B------:R-:W-:Y:S01]  /*c720*/  IADD3 RZ, P1, R9, R6, RZ ;  /* 0x0000000609ff7210 */ /* 0x000fe20007f3e0ff */
[----:B------:R-:W-:-:S04]  /*c730*/  IMAD.MOV.U32 R4, RZ, RZ, R7 ;  /* 0x000000ffff047224 */ /* 0x000fc800078e0007 */
[----:B------:R-:W-:-:S08]  /*c740*/  IMAD.WIDE.U32.X R4, R21, UR5, R4, P1 ;  /* 0x0000000515047c25 */ /* 0x000fd000088e0404 */
.L_x_433:
[--C-:B------:R-:W-:Y:S01]  /*c750*/  SHF.R.U64 R8, R4, UR7, R5.reuse ;  /* 0x0000000704087c19 */ /* 0x100fe20008001205 */
[----:B------:R-:W-:Y:S01]  /*c760*/  ULDC.64 UR4, c[0x0][0x620] ;  /* 0x0001880000047ab9 */ /* 0x000fe20000000a00 */
[----:B------:R-:W-:Y:S01]  /*c770*/  SHF.R.U32.HI R4, RZ, UR7, R5 ;  /* 0x00000007ff047c19 */ /* 0x000fe20008011605 */
[----:B------:R-:W2:Y:S01]  /*c780*/  LDC R24, c[0x0][0x144] ;  /* 0x00005100ff187b82 */ /* 0x000ea20000000800 */
[----:B------:R-:W-:Y:S01]  /*c790*/  IADD3 R7, P1, RZ, -R8, RZ ;  /* 0x80000008ff077210 */ /* 0x000fe20007f3e0ff */
[----:B------:R-:W-:Y:S01]  /*c7a0*/  ULDC.64 UR8, c[0x0][0x640] ;  /* 0x0001900000087ab9 */ /* 0x000fe20000000a00 */
[----:B0-----:R-:W-:Y:S01]  /*c7b0*/  I2FP.F32.U32 R9, R15 ;  /* 0x0000000f00097245 */ /* 0x001fe20000201000 */
[----:B------:R-:W-:Y:S02]  /*c7c0*/  ULDC UR6, c[0x0][0x608] ;  /* 0x0001820000067ab9 */ /* 0x000fe40000000800 */
[----:B------:R-:W-:Y:S01]  /*c7d0*/  IMAD.X R4, RZ, RZ, ~R4, P1 ;  /* 0x000000ffff047224 */ /* 0x000fe200008e0e04 */
[----:B------:R-:W-:Y:S01]  /*c7e0*/  ISETP.NE.U32.AND P1, PT, RZ, UR8, PT ;  /* 0x00000008ff007c0c */ /* 0x000fe2000bf25070 */
[----:B------:R-:W0:Y:S02]  /*c7f0*/  LDC R21, c[0x0][0x148] ;  /* 0x00005200ff157b82 */ /* 0x000e240000000800 */
[----:B------:R-:W-:Y:S01]  /*c800*/  IMAD R6, R4, UR4, RZ ;  /* 0x0000000404067c24 */ /* 0x000fe2000f8e02ff */
[----:B------:R-:W-:Y:S01]  /*c810*/  ISETP.NE.AND.EX P1, PT, RZ, UR9, PT, P1 ;  /* 0x00000009ff007c0c */ /* 0x000fe2000bf25310 */
[----:B------:R-:W-:Y:S01]  /*c820*/  IMAD.WIDE.U32 R4, R7, UR4, R16 ;  /* 0x0000000407047c25 */ /* 0x000fe2000f8e0010 */
[----:B------:R-:W-:-:S03]  /*c830*/  ULDC UR4, c[0x0][0x150] ;  /* 0x0000540000047ab9 */ /* 0x000fc60000000800 */
[----:B------:R-:W-:Y:S02]  /*c840*/  IMAD R7, R7, UR5, R6 ;  /* 0x0000000507077c24 */ /* 0x000fe4000f8e0206 */
[----:B------:R-:W-:Y:S01]  /*c850*/  FMUL R6, R9, UR4 ;  /* 0x0000000409067c20 */ /* 0x000fe20008400000 */
[----:B------:R-:W-:Y:S01]  /*c860*/  ULDC UR4, c[0x0][0x618] ;  /* 0x0001860000047ab9 */ /* 0x000fe20000000800 */
[----:B------:R-:W-:Y:S01]  /*c870*/  ULDC UR5, c[0x0][0x154] ;  /* 0x0000550000057ab9 */ /* 0x000fe20000000800 */
[----:B------:R-:W-:-:S03]  /*c880*/  IMAD.IADD R5, R5, 0x1, R7 ;  /* 0x0000000105057824 */ /* 0x000fc600078e0207 */
[----:B------:R-:W3:Y:S02]  /*c890*/  F2I.U32.TRUNC.NTZ R6, R6 ;  /* 0x0000000600067305 */ /* 0x000ee4000020f000 */
[----:B------:R-:W-:Y:S02]  /*c8a0*/  SHF.R.U64 R9, R4, UR4, R5 ;  /* 0x0000000404097c19 */ /* 0x000fe40008001205 */
[----:B-1----:R-:W-:-:S05]  /*c8b0*/  I2FP.F32.U32 R4, R14 ;  /* 0x0000000e00047245 */ /* 0x002fca0000201000 */
[----:B------:R-:W-:Y:S01]  /*c8c0*/  FMUL R22, R4, UR5 ;  /* 0x0000000504167c20 */ /* 0x000fe20008400000 */
[----:B------:R-:W-:Y:S01]  /*c8d0*/  SHF.R.U32.HI R4, RZ, UR4, R5 ;  /* 0x00000004ff047c19 */ /* 0x000fe20008011605 */
[----:B------:R-:W-:-:S03]  /*c8e0*/  ULDC UR4, c[0x0][0x658] ;  /* 0x0001960000047ab9 */ /* 0x000fc60000000800 */
[--C-:B------:R-:W-:Y:S01]  /*c8f0*/  SHF.R.U64 R20, R9, UR6, R4.reuse ;  /* 0x0000000609147c19 */ /* 0x100fe20008001204 */
[----:B------:R-:W1:Y:S01]  /*c900*/  F2I.U32.TRUNC.NTZ R22, R22 ;  /* 0x0000001600167305 */ /* 0x000e62000020f000 */
[----:B------:R-:W-:Y:S01]  /*c910*/  SHF.R.U32.HI R5, RZ, UR6, R4 ;  /* 0x00000006ff057c19 */ /* 0x000fe20008011604 */
[----:B---3--:R-:W-:-:S03]  /*c920*/  IMAD.MOV R6, RZ, RZ, -R6 ;  /* 0x000000ffff067224 */ /* 0x008fc600078e0a06 */
[----:B------:R-:W-:Y:S01]  /*c930*/  SHF.R.U64 R18, R20, UR4, R5 ;  /* 0x0000000414127c19 */ /* 0x000fe20008001205 */
[----:B--2---:R-:W-:Y:S01]  /*c940*/  IMAD R15, R24, R6, R15 ;  /* 0x00000006180f7224 */ /* 0x004fe200078e020f */
[----:B------:R-:W-:-:S03]  /*c950*/  SHF.R.U32.HI R23, RZ, UR4, R5 ;  /* 0x00000004ff177c19 */ /* 0x000fc60008011605 */
[----:B------:R-:W-:Y:S02]  /*c960*/  IMAD.MOV.U32 R4, RZ, RZ, R18 ;  /* 0x000000ffff047224 */ /* 0x000fe400078e0012 */
[----:B------:R-:W-:Y:S01]  /*c970*/  IMAD.MOV.U32 R5, RZ, RZ, R23 ;  /* 0x000000ffff057224 */ /* 0x000fe200078e0017 */
[----:B-1----:R-:W-:Y:S06]  /*c980*/  @!P1 BRA `(.L_x_434) ;  /* 0x0000000000289947 */ /* 0x002fec0003800000 */
[----:B------:R-:W-:Y:S02]  /*c990*/  ULDC UR4, c[0x0][0x64c] ;  /* 0x0001930000047ab9 */ /* 0x000fe40000000800 */
[----:B------:R-:W-:-:S05]  /*c9a0*/  IADD3 R5, P1, R18, UR4, RZ ;  /* 0x0000000412057c10 */ /* 0x000fca000ff3e0ff */
[----:B------:R-:W-:-:S04]  /*c9b0*/  IMAD.X R23, RZ, RZ, R23, P1 ;  /* 0x000000ffff177224 */ /* 0x000fc800008e0617 */
[----:B------:R-:W-:-:S04]  /*c9c0*/  IMAD.WIDE.U32 R6, R23, UR8, RZ ;  /* 0x0000000817067c25 */ /* 0x000fc8000f8e00ff */
[----:B------:R-:W-:-:S04]  /*c9d0*/  IMAD.WIDE.U32 R6, P1, R5, UR9, R6 ;  /* 0x0000000905067c25 */ /* 0x000fc8000f820006 */
[----:B------:R-:W-:-:S04]  /*c9e0*/  IMAD.WIDE.U32 R4, R5, UR8, RZ ;  /* 0x0000000805047c25 */ /* 0x000fc8000f8e00ff */
[----:B------:R-:W-:Y:S01]  /*c9f0*/  IMAD.MOV.U32 R4, RZ, RZ, R7 ;  /* 0x000000ffff047224 */ /* 0x000fe200078e0007 */
[----:B------:R-:W-:Y:S01]  /*ca00*/  IADD3 RZ, P3, R5, R6, RZ ;  /* 0x0000000605ff7210 */ /* 0x000fe20007f7e0ff */
[----:B------:R-:W-:-:S04]  /*ca10*/  IMAD.X R5, RZ, RZ, RZ, P1 ;  /* 0x000000ffff057224 */ /* 0x000fc800008e06ff */
[----:B------:R-:W-:-:S08]  /*ca20*/  IMAD.WIDE.U32.X R4, R23, UR9, R4, P3 ;  /* 0x0000000917047c25 */ /* 0x000fd000098e0404 */
.L_x_434:
[----:B------:R-:W-:Y:S01]  /*ca30*/  ISETP.NE.AND P1, PT, R2, 0x1, PT ;  /* 0x000000010200780c */ /* 0x000fe20003f25270 */
[----:B------:R-:W-:Y:S01]  /*ca40*/  ULDC UR4, c[0x0][0x648] ;  /* 0x0001920000047ab9 */ /* 0x000fe20000000800 */
[----:B------:R-:W-:Y:S01]  /*ca50*/  LOP3.LUT R20, R20, UR17, RZ, 0xc0, !PT ;  /* 0x0000001114147c12 */ /* 0x000fe2000f8ec0ff */
[----:B------:R-:W-:Y:S01]  /*ca60*/  IMAD.MOV R22, RZ, RZ, -R22 ;  /* 0x000000ffff167224 */ /* 0x000fe200078e0a16 */
[----:B------:R-:W-:Y:S01]  /*ca70*/  SHF.R.U64 R5, R4, UR4, R5 ;  /* 0x0000000404057c19 */ /* 0x000fe20008001205 */
[----:B------:R-:W-:Y:S01]  /*ca80*/  ULDC UR4, c[0x0][0x638] ;  /* 0x00018e0000047ab9 */ /* 0x000fe20000000800 */
[----:B------:R-:W-:Y:S01]  /*ca90*/  LOP3.LUT R9, R9, UR16, RZ, 0xc0, !PT ;  /* 0x0000001009097c12 */ /* 0x000fe2000f8ec0ff */
[----:B------:R-:W-:Y:S01]  /*caa0*/  ULDC UR5, c[0x0][0x610] ;  /* 0x0001840000057ab9 */ /* 0x000fe20000000800 */
[----:B------:R-:W-:Y:S02]  /*cab0*/  IMAD.MOV.U32 R4, RZ, RZ, 0x1 ;  /* 0x00000001ff047424 */ /* 0x000fe400078e00ff */
[----:B------:R-:W-:-:S02]  /*cac0*/  IMAD.MOV R7, RZ, RZ, -R5 ;  /* 0x000000ffff077224 */ /* 0x000fc400078e0a05 */
[----:B------:R-:W-:Y:S02]  /*cad0*/  IMAD R20, R5, UR18, R20 ;  /* 0x0000001205147c24 */ /* 0x000fe4000f8e0214 */
[----:B0-----:R-:W-:Y:S02]  /*cae0*/  @P1 IMAD R15, R21, R22, R14 ;  /* 0x00000016150f1224 */ /* 0x001fe400078e020e */
[----:B------:R-:W-:Y:S01]  /*caf0*/  IMAD R18, R7, UR4, R18 ;  /* 0x0000000407127c24 */ /* 0x000fe2000f8e0212 */
[----:B------:R-:W-:Y:S01]  /*cb00*/  ULDC UR4, c[0x0][0x600] ;  /* 0x0001800000047ab9 */ /* 0x000fe20000000800 */
[----:B------:R-:W-:Y:S02]  /*cb10*/  IMAD R15, R20, UR5, R15 ;  /* 0x00000005140f7c24 */ /* 0x000fe4000f8e020f */
[----:B------:R-:W-:-:S05]  /*cb20*/  IMAD R18, R18, UR4, R9 ;  /* 0x0000000412127c24 */ /* 0x000fca000f8e0209 */
[----:B------:R-:W-:Y:S02]  /*cb30*/  SEL R9, R18, R15, !P1 ;  /* 0x0000000f12097207 */ /* 0x000fe40004800000 */
[----:B------:R-:W-:-:S07]  /*cb40*/  SEL R7, R15, R18, !P1 ;  /* 0x000000120f077207 */ /* 0x000fce0004800000 */
.L_x_432:
[----:B------:R-:W-:Y:S05]  /*cb50*/  BSYNC B1 ;  /* 0x0000000000017941 */ /* 0x000fea0003800000 */
.L_x_431:
[----:B------:R-:W-:-:S13]  /*cb60*/  LOP3.LUT P1, RZ, R4, 0xff, RZ, 0xc0, !PT ;  /* 0x000000ff04ff7812 */ /* 0x000fda000782c0ff */
[----:B------:R-:W-:Y:S05]  /*cb70*/  @P1 BRA `(.L_x_435) ;  /* 0xfffffff400541947 */ /* 0x000fea000383ffff */
[----:B------:R-:W-:Y:S05]  /*cb80*/  BSYNC B0 ;  /* 0x0000000000007941 */ /* 0x000fea0003800000 */
.L_x_423:
[----:B------:R-:W-:-:S03]  /*cb90*/  UMOV UR4, 0xffffffff ;  /* 0xffffffff00047882 */ /* 0x000fc60000000000 */
[----:B------:R-:W-:Y:S05]  /*cba0*/  BRA.DIV UR4, `(.L_x_436) ;  /* 0x0000000604c87947 */ /* 0x000fea000b800000 */
[----:B------:R-:W-:-:S13]  /*cbb0*/  ELECT P6, URZ, PT ;  /* 0x00000000003f782f */ /* 0x000fda00038c0000 */
.L_x_455:
[----:B------:R-:W-:Y:S04]  /*cbc0*/  BSSY B0, `(.L_x_437) ;  /* 0x0000058000007945 */ /* 0x000fe80003800000 */
[----:B------:R-:W-:Y:S05]  /*cbd0*/  @!P6 BRA `(.L_x_438) ;  /* 0x000000040058e947 */ /* 0x000fea0003800000 */
[----:B------:R-:W-:-:S04]  /*cbe0*/  LOP3.LUT R19, R19, 0x2, RZ, 0xfc, !PT ;  /* 0x0000000213137812 */ /* 0x000fc800078efcff */
[----:B------:R-:W-:-:S13]  /*cbf0*/  ISETP.NE.AND P0, PT, R19, 0x3, PT ;  /* 0x000000031300780c */ /* 0x000fda0003f05270 */
[----:B------:R-:W-:Y:S05]  /*cc00*/  @!P0 BRA `(.L_x_439) ;  /* 0x0000000000048947 */ /* 0x000fea0003800000 */
[----:B------:R-:W-:Y:S01]  /*cc10*/  BPT.TRAP 0x1 ;  /* 0x000000040000795c */ /* 0x000fe20000300000 */
.L_x_439:
[----:B------:R-:W0:Y:S01]  /*cc20*/  S2R R3, SR_CgaCtaId ;  /* 0x0000000000037919 */ /* 0x000e220000008800 */
[----:B------:R-:W-:-:S04]  /*cc30*/  MOV R2, 0x400 ;  /* 0x0000040000027802 */ /* 0x000fc80000000f00 */
[----:B0-----:R-:W-:Y:S02]  /*cc40*/  LEA R3, R3, R2, 0x18 ;  /* 0x0000000203037211 */ /* 0x001fe400078ec0ff */
[----:B------:R-:W-:-:S03]  /*cc50*/  SHF.L.U32 R2, R0, 0x1f, RZ ;  /* 0x0000001f00027819 */ /* 0x000fc600000006ff */
[----:B------:R-:W-:-:S04]  /*cc60*/  VIADD R3, R3, 0x48 ;  /* 0x0000004803037836 */ /* 0x000fc80000000000 */
[C---:B------:R-:W-:Y:S02]  /*cc70*/  IMAD R7, R12.reuse, 0x8, R3 ;  /* 0x000000080c077824 */ /* 0x040fe400078e0203 */
[----:B------:R-:W-:Y:S02]  /*cc80*/  VIADD R12, R12, 0x1 ;  /* 0x000000010c0c7836 */ /* 0x000fe40000000000 */
[----:B------:R-:W0:Y:S03]  /*cc90*/  SYNCS.PHASECHK.TRANS64.TRYWAIT P0, [R7+URZ], R2 ;  /* 0x00000002070075a7 */ /* 0x000e26000800017f */
[----:B------:R-:W-:-:S04]  /*cca0*/  ISETP.NE.AND P1, PT, R12, 0x9, PT ;  /* 0x000000090c00780c */ /* 0x000fc80003f25270 */
[----:B------:R-:W-:Y:S02]  /*ccb0*/  SEL R5, RZ, 0x1, P1 ;  /* 0x00000001ff057807 */ /* 0x000fe40000800000 */
[----:B------:R-:W-:Y:S02]  /*ccc0*/  SEL R12, R12, RZ, P1 ;  /* 0x000000ff0c0c7207 */ /* 0x000fe40000800000 */
[----:B------:R-:W-:-:S03]  /*ccd0*/  LOP3.LUT R5, R0, R5, RZ, 0x3c, !PT ;  /* 0x0000000500057212 */ /* 0x000fc600078e3cff */
[----:B------:R-:W-:Y:S01]  /*cce0*/  IMAD R9, R12, 0x8, R3 ;  /* 0x000000080c097824 */ /* 0x000fe200078e0203 */
[----:B------:R-:W-:Y:S01]  /*ccf0*/  SHF.L.U32 R4, R5, 0x1f, RZ ;  /* 0x0000001f05047819 */ /* 0x000fe200000006ff */
[----:B0-----:R-:W-:Y:S06]  /*cd00*/  @!P0 BRA `(.L_x_440) ;  /* 0x0000000400908947 */ /* 0x001fec0003800000 */
.L_x_456:
[----:B------:R-:W1:Y:S01]  /*cd10*/  SYNCS.PHASECHK.TRANS64.TRYWAIT P0, [R9+URZ], R4 ;  /* 0x00000004090075a7 */ /* 0x000e62000800017f */
[----:B------:R-:W-:-:S05]  /*cd20*/  VIADD R0, R12, 0x1 ;  /* 0x000000010c007836 */ /* 0x000fca0000000000 */
[----:B------:R-:W-:-:S04]  /*cd30*/  ISETP.NE.AND P1, PT, R0, 0x9, PT ;  /* 0x000000090000780c */ /* 0x000fc80003f25270 */
[----:B0-----:R-:W-:Y:S02]  /*cd40*/  SEL R2, RZ, 0x1, P1 ;  /* 0x00000001ff027807 */ /* 0x001fe40000800000 */
[----:B------:R-:W-:Y:S02]  /*cd50*/  SEL R0, R0, RZ, P1 ;  /* 0x000000ff00007207 */ /* 0x000fe40000800000 */
[----:B------:R-:W-:-:S03]  /*cd60*/  LOP3.LUT R7, R5, R2, RZ, 0x3c, !PT ;  /* 0x0000000205077212 */ /* 0x000fc600078e3cff */
[----:B------:R-:W-:Y:S01]  /*cd70*/  IMAD R6, R0, 0x8, R3 ;  /* 0x0000000800067824 */ /* 0x000fe200078e0203 */
[----:B------:R-:W-:Y:S01]  /*cd80*/  SHF.L.U32 R5, R7, 0x1f, RZ ;  /* 0x0000001f07057819 */ /* 0x000fe200000006ff */
[----:B-1----:R-:W-:Y:S06]  /*cd90*/  @!P0 BRA `(.L_x_441) ;  /* 0x0000000400808947 */ /* 0x002fec0003800000 */
.L_x_457:
[----:B------:R-:W1:Y:S01]  /*cda0*/  SYNCS.PHASECHK.TRANS64.TRYWAIT P0, [R6+URZ], R5 ;  /* 0x00000005060075a7 */ /* 0x000e62000800017f */
[----:B------:R-:W-:-:S05]  /*cdb0*/  VIADD R0, R0, 0x1 ;  /* 0x0000000100007836 */ /* 0x000fca0000000000 */
[----:B------:R-:W-:-:S04]  /*cdc0*/  ISETP.NE.AND P1, PT, R0, 0x9, PT ;  /* 0x000000090000780c */ /* 0x000fc80003f25270 */
[----:B------:R-:W-:Y:S02]  /*cdd0*/  SEL R2, RZ, 0x1, P1 ;  /* 0x00000001ff027807 */ /* 0x000fe40000800000 */
[----:B------:R-:W-:Y:S02]  /*cde0*/  SEL R0, R0, RZ, P1 ;  /* 0x000000ff00007207 */ /* 0x000fe40000800000 */
[----:B------:R-:W-:-:S03]  /*cdf0*/  LOP3.LUT R7, R7, R2, RZ, 0x3c, !PT ;  /* 0x0000000207077212 */ /* 0x000fc600078e3cff */
[----:B0-----:R-:W-:Y:S01]  /*ce00*/  IMAD R9, R0, 0x8, R3 ;  /* 0x0000000800097824 */ /* 0x001fe200078e0203 */
[----:B------:R-:W-:Y:S01]  /*ce10*/  SHF.L.U32 R4, R7, 0x1f, RZ ;  /* 0x0000001f07047819 */ /* 0x000fe200000006ff */
[----:B-1----:R-:W-:Y:S06]  /*ce20*/  @!P0 BRA `(.L_x_442) ;  /* 0x0000000400708947 */ /* 0x002fec0003800000 */
.L_x_458:
        /* <DEDUP_REMOVED lines=9> */
.L_x_459:
        /* <DEDUP_REMOVED lines=9> */
.L_x_460:
        /* <DEDUP_REMOVED lines=9> */
.L_x_461:
        /* <DEDUP_REMOVED lines=9> */
.L_x_462:
[----:B------:R-:W1:Y:S01]  /*d070*/  SYNCS.PHASECHK.TRANS64.TRYWAIT P0, [R9+URZ], R4 ;  /* 0x00000004090075a7 */ /* 0x000e62000800017f */
[----:B------:R-:W-:-:S05]  /*d080*/  VIADD R0, R0, 0x1 ;  /* 0x0000000100007836 */ /* 0x000fca0000000000 */
[----:B------:R-:W-:-:S04]  /*d090*/  ISETP.NE.AND P1, PT, R0, 0x9, PT ;  /* 0x000000090000780c */ /* 0x000fc80003f25270 */
[----:B------:R-:W-:Y:S02]  /*d0a0*/  SEL R2, RZ, 0x1, P1 ;  /* 0x00000001ff027807 */ /* 0x000fe40000800000 */
[----:B------:R-:W-:Y:S02]  /*d0b0*/  SEL R0, R0, RZ, P1 ;  /* 0x000000ff00007207 */ /* 0x000fe40000800000 */
[----:B------:R-:W-:Y:S01]  /*d0c0*/  LOP3.LUT R2, R7, R2, RZ, 0x3c, !PT ;  /* 0x0000000207027212 */ /* 0x000fe200078e3cff */
[----:B-1----:R-:W-:Y:S06]  /*d0d0*/  @!P0 BRA `(.L_x_447) ;  /* 0x0000000400288947 */ /* 0x002fec0003800000 */
.L_x_463:
[----:B------:R-:W-:Y:S01]  /*d0e0*/  IMAD R3, R0, 0x8, R3 ;  /* 0x0000000800037824 */ /* 0x000fe200078e0203 */
[----:B------:R-:W-:-:S07]  /*d0f0*/  SHF.L.U32 R0, R2, 0x1f, RZ ;  /* 0x0000001f02007819 */ /* 0x000fce00000006ff */
.L_x_448:
[----:B--2---:R2:W3:Y:S02]  /*d100*/  SYNCS.PHASECHK.TRANS64.TRYWAIT P0, [R3+URZ], R0 ;  /* 0x00000000030075a7 */ /* 0x0044e4000800017f */
[----:B---3--:R-:W-:Y:S05]  /*d110*/  @!P0 NANOSLEEP.SYNCS 0x989680 ;  /* 0x009896800000895d */ /* 0x008fea0003900000 */
[----:B------:R-:W3:Y:S02]  /*d120*/  @!P0 SYNCS.PHASECHK.TRANS64 P0, [R3+URZ], R0 ;  /* 0x00000000030085a7 */ /* 0x000ee4000800007f */
[----:B---3--:R-:W-:Y:S05]  /*d130*/  @!P0 BRA `(.L_x_448) ;  /* 0xfffffffc00f08947 */ /* 0x008fea000383ffff */
.L_x_438:
[----:B------:R-:W-:Y:S05]  /*d140*/  BSYNC B0 ;  /* 0x0000000000007941 */ /* 0x000fea0003800000 */
.L_x_437:
[----:B------:R-:W-:Y:S05]  /*d150*/  EXIT ;  /* 0x000000000000794d */ /* 0x000fea0003800000 */
.L_x_18:
[----:B---3--:R3:W4:Y:S02]  /*d160*/  SYNCS.PHASECHK.TRANS64.TRYWAIT P1, [R3+URZ], R0 ;  /* 0x00000000030075a7 */ /* 0x008724000802017f */
[----:B----4-:R-:W-:Y:S05]  /*d170*/  @!P1 NANOSLEEP.SYNCS 0x989680 ;  /* 0x009896800000995d */ /* 0x010fea0003900000 */
[----:B------:R-:W4:Y:S02]  /*d180*/  @!P1 SYNCS.PHASECHK.TRANS64 P1, [R3+URZ], R0 ;  /* 0x00000000030095a7 */ /* 0x000f24000802007f */
[----:B----4-:R-:W-:Y:S05]  /*d190*/  @!P1 BRA `(.L_x_18) ;  /* 0xfffffffc00f09947 */ /* 0x010fea000383ffff */
[----:B------:R-:W-:Y:S05]  /*d1a0*/  BRA `(.L_x_17) ;  /* 0xffffff40006c7947 */ /* 0x000fea000383ffff */
.L_x_23:
[----:B-1----:R1:W2:Y:S02]  /*d1b0*/  SYNCS.PHASECHK.TRANS64.TRYWAIT P1, [R5+URZ], R4 ;  /* 0x00000004050075a7 */ /* 0x0022a4000802017f */
[----:B--2---:R-:W-:Y:S05]  /*d1c0*/  @!P1 NANOSLEEP.SYNCS 0x989680 ;  /* 0x009896800000995d */ /* 0x004fea0003900000 */
[----:B------:R-:W2:Y:S02]  /*d1d0*/  @!P1 SYNCS.PHASECHK.TRANS64 P1, [R5+URZ], R4 ;  /* 0x00000004050095a7 */ /* 0x000ea4000802007f */
[----:B--2---:R-:W-:Y:S05]  /*d1e0*/  @!P1 BRA `(.L_x_23) ;  /* 0xfffffffc00f09947 */ /* 0x004fea000383ffff */
[----:B------:R-:W-:Y:S05]  /*d1f0*/  BRA `(.L_x_22) ;  /* 0xffffff4400487947 */ /* 0x000fea000383ffff */
.L_x_424:
[----:B------:R-:W-:Y:S01]  /*d200*/  BSSY B1, `(.L_x_449) ;  /* 0x0000006000017945 */ /* 0x000fe20003800000 */
[----:B------:R-:W-:-:S07]  /*d210*/  IMAD.MOV.U32 R15, RZ, RZ, -0x1 ;  /* 0xffffffffff0f7424 */ /* 0x000fce00078e00ff */
[----:B------:R-:W-:Y:S05]  /*d220*/  WARPSYNC.COLLECTIVE R15, `(.L_x_450) ;  /* 0x000000000f0c7348 */ /* 0x000fea0003c00000 */
[----:B------:R-:W-:Y:S02]  /*d230*/  ELECT P6, UR62, PT ;  /* 0x00000000003e782f */ /* 0x000fe400038c0000 */
[----:B------:R-:W-:Y:S01]  /*d240*/  MOV R14, UR62 ;  /* 0x0000003e000e7c02 */ /* 0x000fe20008000f00 */
[----:B------:R-:W-:Y:S10]  /*d250*/  ENDCOLLECTIVE ;  /* 0x000000000000791b */ /* 0x000ff40003800000 */
.L_x_450:
[----:B------:R-:W-:Y:S05]  /*d260*/  BSYNC B1 ;  /* 0x0000000000017941 */ /* 0x000fea0003800000 */
.L_x_449:
[----:B------:R-:W-:Y:S05]  /*d270*/  BRA `(.L_x_451) ;  /* 0xffffffec00a07947 */ /* 0x000fea000383ffff */
.L_x_427:
[----:B0-----:R0:W1:Y:S02]  /*d280*/  SYNCS.PHASECHK.TRANS64.TRYWAIT P1, [R14+URZ+0x48], R7 ;  /* 0x000048070e0075a7 */ /* 0x001064000802017f */
[----:B-1----:R-:W-:Y:S05]  /*d290*/  @!P1 NANOSLEEP.SYNCS 0x989680 ;  /* 0x009896800000995d */ /* 0x002fea0003900000 */
[----:B------:R-:W1:Y:S02]  /*d2a0*/  @!P1 SYNCS.PHASECHK.TRANS64 P1, [R14+URZ+0x48], R7 ;  /* 0x000048070e0095a7 */ /* 0x000e64000802007f */
[----:B-1----:R-:W-:Y:S05]  /*d2b0*/  @!P1 BRA `(.L_x_427) ;  /* 0xfffffffc00f09947 */ /* 0x002fea000383ffff */
[----:B------:R-:W-:Y:S05]  /*d2c0*/  BRA `(.L_x_452) ;  /* 0xffffffec00d47947 */ /* 0x000fea000383ffff */
.L_x_436:
[----:B------:R-:W-:Y:S01]  /*d2d0*/  BSSY B0, `(.L_x_453) ;  /* 0x0000006000007945 */ /* 0x000fe20003800000 */
[----:B------:R-:W-:-:S07]  /*d2e0*/  IMAD.MOV.U32 R15, RZ, RZ, -0x1 ;  /* 0xffffffffff0f7424 */ /* 0x000fce00078e00ff */
[----:B------:R-:W-:Y:S05]  /*d2f0*/  WARPSYNC.COLLECTIVE R15, `(.L_x_454) ;  /* 0x000000000f0c7348 */ /* 0x000fea0003c00000 */
[----:B------:R-:W-:Y:S02]  /*d300*/  ELECT P6, UR62, PT ;  /* 0x00000000003e782f */ /* 0x000fe400038c0000 */
[----:B------:R-:W-:Y:S01]  /*d310*/  MOV R14, UR62 ;  /* 0x0000003e000e7c02 */ /* 0x000fe20008000f00 */
[----:B------:R-:W-:Y:S10]  /*d320*/  ENDCOLLECTIVE ;  /* 0x000000000000791b */ /* 0x000ff40003800000 */
.L_x_454:
[----:B------:R-:W-:Y:S05]  /*d330*/  BSYNC B0 ;  /* 0x0000000000007941 */ /* 0x000fea0003800000 */
.L_x_453:
[----:B------:R-:W-:Y:S05]  /*d340*/  BRA `(.L_x_455) ;  /* 0xfffffff8001c7947 */ /* 0x000fea000383ffff */
.L_x_440:
[----:B0-----:R0:W1:Y:S02]  /*d350*/  SYNCS.PHASECHK.TRANS64.TRYWAIT P0, [R7+URZ], R2 ;  /* 0x00000002070075a7 */ /* 0x001064000800017f */
[----:B-1----:R-:W-:Y:S05]  /*d360*/  @!P0 NANOSLEEP.SYNCS 0x989680 ;  /* 0x009896800000895d */ /* 0x002fea0003900000 */
[----:B------:R-:W1:Y:S02]  /*d370*/  @!P0 SYNCS.PHASECHK.TRANS64 P0, [R7+URZ], R2 ;  /* 0x00000002070085a7 */ /* 0x000e64000800007f */
[----:B-1----:R-:W-:Y:S05]  /*d380*/  @!P0 BRA `(.L_x_440) ;  /* 0xfffffffc00f08947 */ /* 0x002fea000383ffff */
[----:B------:R-:W-:Y:S05]  /*d390*/  BRA `(.L_x_456) ;  /* 0xfffffff8005c7947 */ /* 0x000fea000383ffff */
.L_x_441:
[----:B0-----:R0:W1:Y:S02]  /*d3a0*/  SYNCS.PHASECHK.TRANS64.TRYWAIT P0, [R9+URZ], R4 ;  /* 0x00000004090075a7 */ /* 0x001064000800017f */
[----:B-1----:R-:W-:Y:S05]  /*d3b0*/  @!P0 NANOSLEEP.SYNCS 0x989680 ;  /* 0x009896800000895d */ /* 0x002fea0003900000 */
[----:B------:R-:W1:Y:S02]  /*d3c0*/  @!P0 SYNCS.PHASECHK.TRANS64 P0, [R9+URZ], R4 ;  /* 0x00000004090085a7 */ /* 0x000e64000800007f */
[----:B-1----:R-:W-:Y:S05]  /*d3d0*/  @!P0 BRA `(.L_x_441) ;  /* 0xfffffffc00f08947 */ /* 0x002fea000383ffff */
[----:B------:R-:W-:Y:S05]  /*d3e0*/  BRA `(.L_x_457) ;  /* 0xfffffff8006c7947 */ /* 0x000fea000383ffff */
.L_x_442:
[----:B0-----:R0:W1:Y:S02]  /*d3f0*/  SYNCS.PHASECHK.TRANS64.TRYWAIT P0, [R6+URZ], R5 ;  /* 0x00000005060075a7 */ /* 0x001064000800017f */
[----:B-1----:R-:W-:Y:S05]  /*d400*/  @!P0 NANOSLEEP.SYNCS 0x989680 ;  /* 0x009896800000895d */ /* 0x002fea0003900000 */
[----:B------:R-:W1:Y:S02]  /*d410*/  @!P0 SYNCS.PHASECHK.TRANS64 P0, [R6+URZ], R5 ;  /* 0x00000005060085a7 */ /* 0x000e64000800007f */
[----:B-1----:R-:W-:Y:S05]  /*d420*/  @!P0 BRA `(.L_x_442) ;  /* 0xfffffffc00f08947 */ /* 0x002fea000383ffff */
[----:B------:R-:W-:Y:S05]  /*d430*/  BRA `(.L_x_458) ;  /* 0xfffffff8007c7947 */ /* 0x000fea000383ffff */
.L_x_443:
[----:B0-----:R0:W1:Y:S02]  /*d440*/  SYNCS.PHASECHK.TRANS64.TRYWAIT P0, [R9+URZ], R4 ;  /* 0x00000004090075a7 */ /* 0x001064000800017f */
[----:B-1----:R-:W-:Y:S05]  /*d450*/  @!P0 NANOSLEEP.SYNCS 0x989680 ;  /* 0x009896800000895d */ /* 0x002fea0003900000 */
[----:B------:R-:W1:Y:S02]  /*d460*/  @!P0 SYNCS.PHASECHK.TRANS64 P0, [R9+URZ], R4 ;  /* 0x00000004090085a7 */ /* 0x000e64000800007f */
[----:B-1----:R-:W-:Y:S05]  /*d470*/  @!P0 BRA `(.L_x_443) ;  /* 0xfffffffc00f08947 */ /* 0x002fea000383ffff */
[----:B------:R-:W-:Y:S05]  /*d480*/  BRA `(.L_x_459) ;  /* 0xfffffff8008c7947 */ /* 0x000fea000383ffff */
.L_x_444:
[----:B0-----:R0:W1:Y:S02]  /*d490*/  SYNCS.PHASECHK.TRANS64.TRYWAIT P0, [R6+URZ], R5 ;  /* 0x00000005060075a7 */ /* 0x001064000800017f */
[----:B-1----:R-:W-:Y:S05]  /*d4a0*/  @!P0 NANOSLEEP.SYNCS 0x989680 ;  /* 0x009896800000895d */ /* 0x002fea0003900000 */
[----:B------:R-:W1:Y:S02]  /*d4b0*/  @!P0 SYNCS.PHASECHK.TRANS64 P0, [R6+URZ], R5 ;  /* 0x00000005060085a7 */ /* 0x000e64000800007f */
[----:B-1----:R-:W-:Y:S05]  /*d4c0*/  @!P0 BRA `(.L_x_444) ;  /* 0xfffffffc00f08947 */ /* 0x002fea000383ffff */
[----:B------:R-:W-:Y:S05]  /*d4d0*/  BRA `(.L_x_460) ;  /* 0xfffffff8009c7947 */ /* 0x000fea000383ffff */
.L_x_445:
[----:B0-----:R0:W1:Y:S02]  /*d4e0*/  SYNCS.PHASECHK.TRANS64.TRYWAIT P0, [R9+URZ], R4 ;  /* 0x00000004090075a7 */ /* 0x001064000800017f */
[----:B-1----:R-:W-:Y:S05]  /*d4f0*/  @!P0 NANOSLEEP.SYNCS 0x989680 ;  /* 0x009896800000895d */ /* 0x002fea0003900000 */
[----:B------:R-:W1:Y:S02]  /*d500*/  @!P0 SYNCS.PHASECHK.TRANS64 P0, [R9+URZ], R4 ;  /* 0x00000004090085a7 */ /* 0x000e64000800007f */
[----:B-1----:R-:W-:Y:S05]  /*d510*/  @!P0 BRA `(.L_x_445) ;  /* 0xfffffffc00f08947 */ /* 0x002fea000383ffff */
[----:B------:R-:W-:Y:S05]  /*d520*/  BRA `(.L_x_461) ;  /* 0xfffffff800ac7947 */ /* 0x000fea000383ffff */
.L_x_446:
[----:B0-----:R0:W1:Y:S02]  /*d530*/  SYNCS.PHASECHK.TRANS64.TRYWAIT P0, [R6+URZ], R5 ;  /* 0x00000005060075a7 */ /* 0x001064000800017f */
[----:B-1----:R-:W-:Y:S05]  /*d540*/  @!P0 NANOSLEEP.SYNCS 0x989680 ;  /* 0x009896800000895d */ /* 0x002fea0003900000 */
[----:B------:R-:W1:Y:S02]  /*d550*/  @!P0 SYNCS.PHASECHK.TRANS64 P0, [R6+URZ], R5 ;  /* 0x00000005060085a7 */ /* 0x000e64000800007f */
[----:B-1----:R-:W-:Y:S05]  /*d560*/  @!P0 BRA `(.L_x_446) ;  /* 0xfffffffc00f08947 */ /* 0x002fea000383ffff */
[----:B------:R-:W-:Y:S05]  /*d570*/  BRA `(.L_x_462) ;  /* 0xfffffff800bc7947 */ /* 0x000fea000383ffff */
.L_x_447:
[----:B-1----:R1:W2:Y:S02]  /*d580*/  SYNCS.PHASECHK.TRANS64.TRYWAIT P0, [R9+URZ], R4 ;  /* 0x00000004090075a7 */ /* 0x0022a4000800017f */
[----:B--2---:R-:W-:Y:S05]  /*d590*/  @!P0 NANOSLEEP.SYNCS 0x989680 ;  /* 0x009896800000895d */ /* 0x004fea0003900000 */
[----:B------:R-:W2:Y:S02]  /*d5a0*/  @!P0 SYNCS.PHASECHK.TRANS64 P0, [R9+URZ], R4 ;  /* 0x00000004090085a7 */ /* 0x000ea4000800007f */
[----:B--2---:R-:W-:Y:S05]  /*d5b0*/  @!P0 BRA `(.L_x_447) ;  /* 0xfffffffc00f08947 */ /* 0x004fea000383ffff */
[----:B------:R-:W-:Y:S05]  /*d5c0*/  BRA `(.L_x_463) ;  /* 0xfffffff800c47947 */ /* 0x000fea000383ffff */
.L_x_464:
[----:B------:R-:W-:-:S00]  /*d5d0*/  BRA `(.L_x_464) ;  /* 0xfffffffc00fc7947 */ /* 0x000fc0000383ffff */
[----:B------:R-:W-:-:S00]  /*d5e0*/  NOP ;  /* 0x0000000000007918 */ /* 0x000fc00000000000 */
        /* <DEDUP_REMOVED lines=9> */
.L_x_465:


//--------------------- .nv.global.init           --------------------------
	.section	.nv.global.init,"aw",@progbits
.nv.global.init:
	.type		$str$22,@object
	.size		$str$22,($str$23 - $str$22)
$str$22:
        /*0000*/ 	.byte	0x6b, 0x5f, 0x74, 0x69, 0x6c, 0x65, 0x5f, 0x63, 0x6f, 0x75, 0x6e, 0x74, 0x20, 0x3e, 0x3d, 0x20
        /*0010*/ 	.byte	0x31, 0x00
	.type		$str$23,@object
	.size		$str$23,(__unnamed_1 - $str$23)
$str$23:
        /*0012*/ 	.byte	0x2f, 0x74, 0x6d, 0x70, 0x2f, 0x63, 0x75, 0x74, 0x6c, 0x61, 0x73, 0x73, 0x5f, 0x73, 0x77, 0x65
        /*0022*/ 	.byte	0x65, 0x70, 0x5f, 0x73, 0x72, 0x63, 0x2f, 0x69, 0x6e, 0x63, 0x6c, 0x75, 0x64, 0x65, 0x2f, 0x63
        /*0032*/ 	.byte	0x75, 0x74, 0x6c, 0x61, 0x73, 0x73, 0x2f, 0x67, 0x65, 0x6d, 0x6d, 0x2f, 0x63, 0x6f, 0x6c, 0x6c
        /*0042*/ 	.byte	0x65, 0x63, 0x74, 0x69, 0x76, 0x65, 0x2f, 0x73, 0x6d, 0x39, 0x30, 0x5f, 0x6d, 0x6d, 0x61, 0x5f
        /*0052*/ 	.byte	0x74, 0x6d, 0x61, 0x5f, 0x67, 0x6d, 0x6d, 0x61, 0x5f, 0x73, 0x73, 0x5f, 0x77, 0x61, 0x72, 0x70
        /*0062*/ 	.byte	0x73, 0x70, 0x65, 0x63, 0x69, 0x61, 0x6c, 0x69, 0x7a, 0x65, 0x64, 0x2e, 0x68, 0x70, 0x70, 0x00
	.type		__unnamed_1,@object
	.size		__unnamed_1,(.L_0 - __unnamed_1)
__unnamed_1:
        /*0072*/ 	.byte	0x76, 0x6f, 0x69, 0x64, 0x20, 0x63, 0x75, 0x74, 0x6c, 0x61, 0x73, 0x73, 0x3a, 0x3a, 0x67, 0x65
        /* <DEDUP_REMOVED lines=172> */
        /*0b42*/ 	.byte	0x00
.L_0:


//--------------------- .nv.shared._ZN7cutlass13device_kernelINS_4gemm6kernel13GemmUniversalIN4cute5tupleIJiiiiEEENS1_10collective13CollectiveMmaINS1_34MainloopSm90TmaGmmaWarpSpecializedILi9ENS5_IJNS4_1CILi1EEESB_SB_EEENS1_35KernelTmaWarpSpecializedCooperativeEEENS5_IJNSA_ILi192EEESF_NSA_ILi64EEEEEEaNS5_IJlSB_lEEEaSI_NS4_8TiledMMAINS4_8MMA_AtomIJNS4_4SM904GMMA27MMA_64x192x32_S32S8S8_SS_TNEEEENS4_6LayoutINS5_IJNSA_ILi2EEESB_SB_EEENS5_IJSB_NSA_ILi0EEESS_EEEEENS5_IJNS4_10UnderscoreESV_SV_EEEEENS4_13SM90_TMA_LOADENS4_14ComposedLayoutINS4_7SwizzleILi2ELi4ELi3EEENS4_18smem_ptr_flag_bitsILi8EEENSP_INS5_IJNSA_ILi8EEESG_EEENS5_IJSG_SB_EEEEEEEvNS4_8identityESY_S18_vS19_EENS_8epilogue10collective6detail29Sm90TmaWarpSpecializedAdapterINS1C_15DefaultEpilogueIaSI_SI_NS1B_6thread17LinearCombinationIaLi1EiiLNS1G_9ScaleType4KindE0ELNS_15FloatRoundStyleE2EaEENS1_15EpilogueDefaultEEEEEvvEEEEvNT_6ParamsE --------------------------
	.section	.nv.shared._ZN7cutlass13device_kernelINS_4gemm6kernel13GemmUniversalIN4cute5tupleIJiiiiEEENS1_10collective13CollectiveMmaINS1_34MainloopSm90TmaGmmaWarpSpecializedILi9ENS5_IJNS4_1CILi1EEESB_SB_EEENS1_35KernelTmaWarpSpecializedCooperativeEEENS5_IJNSA_ILi192EEESF_NSA_ILi64EEEEEEaNS5_IJlSB_lEEEaSI_NS4_8TiledMMAINS4_8MMA_AtomIJNS4_4SM904GMMA27MMA_64x192x32_S32S8S8_SS_TNEEEENS4_6LayoutINS5_IJNSA_ILi2EEESB_SB_EEENS5_IJSB_NSA_ILi0EEESS_EEEEENS5_IJNS4_10UnderscoreESV_SV_EEEEENS4_13SM90_TMA_LOADENS4_14ComposedLayoutINS4_7SwizzleILi2ELi4ELi3EEENS4_18smem_ptr_flag_bitsILi8EEENSP_INS5_IJNSA_ILi8EEESG_EEENS5_IJSG_SB_EEEEEEEvNS4_8identityESY_S18_vS19_EENS_8epilogue10collective6detail29Sm90TmaWarpSpecializedAdapterINS1C_15DefaultEpilogueIaSI_SI_NS1B_6thread17LinearCombinationIaLi1EiiLNS1G_9ScaleType4KindE0ELNS_15FloatRoundStyleE2EaEENS1_15EpilogueDefaultEEEEEvvEEEEvNT_6ParamsE,"aw",@nobits
	.sectionflags	@""
	.align	16
	.zero		1024


//--------------------- .nv.shared.reserved.0     --------------------------
	.section	.nv.shared.reserved.0,"aw",@nobits
	.weak		__nv_reservedSMEM_offset_0_alias
	.size		__nv_reservedSMEM_offset_0_alias, 0, 0
	.other		__nv_reservedSMEM_offset_0_alias,@"STO_CUDA_RESERVED_SHARED STV_DEFAULT"
__nv_reservedSMEM_offset_0_alias:
	.zero		0


//--------------------- .nv.global                --------------------------
	.section	.nv.global,"aw",@nobits
.nv.global:
	.type		_ZN39_INTERNAL_305d9459_4_k_cu_a5e3254c_44574cute1_E,@object
	.size		_ZN39_INTERNAL_305d9459_4_k_cu_a5e3254c_44574cute1_E,(_ZN39_INTERNAL_305d9459_4_k_cu_a5e3254c_44574cuda3std3__45__cpo6cbeginE - _ZN39_INTERNAL_305d9459_4_k_cu_a5e3254c_44574cute1_E)
_ZN39_INTERNAL_305d9459_4_k_cu_a5e3254c_44574cute1_E:
	.zero		1
	.type		_ZN39_INTERNAL_305d9459_4_k_cu_a5e3254c_44574cuda3std3__45__cpo6cbeginE,@object
	.size		_ZN39_INTERNAL_305d9459_4_k_cu_a5e3254c_44574cuda3std3__45__cpo6cbeginE,(_ZN39_INTERNAL_305d9459_4_k_cu_a5e3254c_44574cuda3std3__48in_placeE - _ZN39_INTERNAL_305d9459_4_k_cu_a5e3254c_44574cuda3std3__45__cpo6cbeginE)
_ZN39_INTERNAL_305d9459_4_k_cu_a5e3254c_44574cuda3std3__45__cpo6cbeginE:
	.zero		1
	.type		_ZN39_INTERNAL_305d9459_4_k_cu_a5e3254c_44574cuda3std3__48in_placeE,@object
	.size		_ZN39_INTERNAL_305d9459_4_k_cu_a5e3254c_44574cuda3std3__48in_placeE,(_ZN39_INTERNAL_305d9459_4_k_cu_a5e3254c_44574cuda3std6ranges3__45__cpo9iter_moveE - _ZN39_INTERNAL_305d9459_4_k_cu_a5e3254c_44574cuda3std3__48in_placeE)
_ZN39_INTERNAL_305d9459_4_k_cu_a5e3254c_44574cuda3std3__48in_placeE:
	.zero		1
	.type		_ZN39_INTERNAL_305d9459_4_k_cu_a5e3254c_44574cuda3std6ranges3__45__cpo9iter_moveE,@object
	.size		_ZN39_INTERNAL_305d9459_4_k_cu_a5e3254c_44574cuda3std6ranges3__45__cpo9iter_moveE,(_ZN39_INTERNAL_305d9459_4_k_cu_a5e3254c_44574cuda3std3__45__cpo5beginE - _ZN39_INTERNAL_305d9459_4_k_cu_a5e3254c_44574cuda3std6ranges3__45__cpo9iter_moveE)
_ZN39_INTERNAL_305d9459_4_k_cu_a5e3254c_44574cuda3std6ranges3__45__cpo9iter_moveE:
	.zero		1
	.type		_ZN39_INTERNAL_305d9459_4_k_cu_a5e3254c_44574cuda3std3__45__cpo5beginE,@object
	.size		_ZN39_INTERNAL_305d9459_4_k_cu_a5e3254c_44574cuda3std3__45__cpo5beginE,(_ZN39_INTERNAL_305d9459_4_k_cu_a5e3254c_44574cuda3std3__441_GLOBAL__N__305d9459_4_k_cu_a5e3254c_44576ignoreE - _ZN39_INTERNAL_305d9459_4_k_cu_a5e3254c_44574cuda3std3__45__cpo5beginE)
_ZN39_INTERNAL_305d9459_4_k_cu_a5e3254c_44574cuda3std3__45__cpo5beginE:
	.zero		1
	.type		_ZN39_INTERNAL_305d9459_4_k_cu_a5e3254c_44574cuda3std3__441_GLOBAL__N__305d9459_4_k_cu_a5e3254c_44576ignoreE,@object
	.size		_ZN39_INTERNAL_305d9459_4_k_cu_a5e3254c_44574cuda3std3__441_GLOBAL__N__305d9459_4_k_cu_a5e3254c_44576ignoreE,(_ZN39_INTERNAL_305d9459_4_k_cu_a5e3254c_44574cute7productE - _ZN39_INTERNAL_305d9459_4_k_cu_a5e3254c_44574cuda3std3__441_GLOBAL__N__305d9459_4_k_cu_a5e3254c_44576ignoreE)
_ZN39_INTERNAL_305d9459_4_k_cu_a5e3254c_44574cuda3std3__441_GLOBAL__N__305d9459_4_k_cu_a5e3254c_44576ignoreE:
	.zero		1
	.type		_ZN39_INTERNAL_305d9459_4_k_cu_a5e3254c_44574cute7productE,@object
	.size		_ZN39_INTERNAL_305d9459_4_k_cu_a5e3254c_44574cute7productE,(_ZN39_INTERNAL_305d9459_4_k_cu_a5e3254c_44574cuda3std3__45__cpo3endE - _ZN39_INTERNAL_305d9459_4_k_cu_a5e3254c_44574cute7productE)
_ZN39_INTERNAL_305d9459_4_k_cu_a5e3254c_44574cute7productE:
	.zero		1
	.type		_ZN39_INTERNAL_305d9459_4_k_cu_a5e3254c_44574cuda3std3__45__cpo3endE,@object
	.size		_ZN39_INTERNAL_305d9459_4_k_cu_a5e3254c_44574cuda3std3__45__cpo3endE,(_ZN39_INTERNAL_305d9459_4_k_cu_a5e3254c_44574cuda3std3__419piecewise_constructE - _ZN39_INTERNAL_305d9459_4_k_cu_a5e3254c_44574cuda3std3__45__cpo3endE)
_ZN39_INTERNAL_305d9459_4_k_cu_a5e3254c_44574cuda3std3__45__cpo3endE:
	.zero		1
	.type		_ZN39_INTERNAL_305d9459_4_k_cu_a5e3254c_44574cuda3std3__419piecewise_constructE,@object
	.size		_ZN39_INTERNAL_305d9459_4_k_cu_a5e3254c_44574cuda3std3__419piecewise_constructE,(_ZN39_INTERNAL_305d9459_4_k_cu_a5e3254c_44574cuda3std3__45__cpo4cendE - _ZN39_INTERNAL_305d9459_4_k_cu_a5e3254c_44574cuda3std3__419piecewise_constructE)
_ZN39_INTERNAL_305d9459_4_k_cu_a5e3254c_44574cuda3std3__419piecewise_constructE:
	.zero		1
	.type		_ZN39_INTERNAL_305d9459_4_k_cu_a5e3254c_44574cuda3std3__45__cpo4cendE,@object
	.size		_ZN39_INTERNAL_305d9459_4_k_cu_a5e3254c_44574cuda3std3__45__cpo4cendE,(_ZN39_INTERNAL_305d9459_4_k_cu_a5e3254c_44574cuda3std6ranges3__45__cpo4swapE - _ZN39_INTERNAL_305d9459_4_k_cu_a5e3254c_44574cuda3std3__45__cpo4cendE)
_ZN39_INTERNAL_305d9459_4_k_cu_a5e3254c_44574cuda3std3__45__cpo4cendE:
	.zero		1
	.type		_ZN39_INTERNAL_305d9459_4_k_cu_a5e3254c_44574cuda3std6ranges3__45__cpo4swapE,@object
	.size		_ZN39_INTERNAL_305d9459_4_k_cu_a5e3254c_44574cuda3std6ranges3__45__cpo4swapE,(.L_8 - _ZN39_INTERNAL_305d9459_4_k_cu_a5e3254c_44574cuda3std6ranges3__45__cpo4swapE)
_ZN39_INTERNAL_305d9459_4_k_cu_a5e3254c_44574cuda3std6ranges3__45__cpo4swapE:
	.zero		1
.L_8:


//--------------------- .nv.constant0._ZN7cutlass13device_kernelINS_4gemm6kernel13GemmUniversalIN4cute5tupleIJiiiiEEENS1_10collective13CollectiveMmaINS1_34MainloopSm90TmaGmmaWarpSpecializedILi9ENS5_IJNS4_1CILi1EEESB_SB_EEENS1_35KernelTmaWarpSpecializedCooperativeEEENS5_IJNSA_ILi192EEESF_NSA_ILi64EEEEEEaNS5_IJlSB_lEEEaSI_NS4_8TiledMMAINS4_8MMA_AtomIJNS4_4SM904GMMA27MMA_64x192x32_S32S8S8_SS_TNEEEENS4_6LayoutINS5_IJNSA_ILi2EEESB_SB_EEENS5_IJSB_NSA_ILi0EEESS_EEEEENS5_IJNS4_10UnderscoreESV_SV_EEEEENS4_13SM90_TMA_LOADENS4_14ComposedLayoutINS4_7SwizzleILi2ELi4ELi3EEENS4_18smem_ptr_flag_bitsILi8EEENSP_INS5_IJNSA_ILi8EEESG_EEENS5_IJSG_SB_EEEEEEEvNS4_8identityESY_S18_vS19_EENS_8epilogue10collective6detail29Sm90TmaWarpSpecializedAdapterINS1C_15DefaultEpilogueIaSI_SI_NS1B_6thread17LinearCombinationIaLi1EiiLNS1G_9ScaleType4KindE0ELNS_15FloatRoundStyleE2EaEENS1_15EpilogueDefaultEEEEEvvEEEEvNT_6ParamsE --------------------------
	.section	.nv.constant0._ZN7cutlass13device_kernelINS_4gemm6kernel13GemmUniversalIN4cute5tupleIJiiiiEEENS1_10collective13CollectiveMmaINS1_34MainloopSm90TmaGmmaWarpSpecializedILi9ENS5_IJNS4_1CILi1EEESB_SB_EEENS1_35KernelTmaWarpSpecializedCooperativeEEENS5_IJNSA_ILi192EEESF_NSA_ILi64EEEEEEaNS5_IJlSB_lEEEaSI_NS4_8TiledMMAINS4_8MMA_AtomIJNS4_4SM904GMMA27MMA_64x192x32_S32S8S8_SS_TNEEEENS4_6LayoutINS5_IJNSA_ILi2EEESB_SB_EEENS5_IJSB_NSA_ILi0EEESS_EEEEENS5_IJNS4_10UnderscoreESV_SV_EEEEENS4_13SM90_TMA_LOADENS4_14ComposedLayoutINS4_7SwizzleILi2ELi4ELi3EEENS4_18smem_ptr_flag_bitsILi8EEENSP_INS5_IJNSA_ILi8EEESG_EEENS5_IJSG_SB_EEEEEEEvNS4_8identityESY_S18_vS19_EENS_8epilogue10collective6detail29Sm90TmaWarpSpecializedAdapterINS1C_15DefaultEpilogueIaSI_SI_NS1B_6thread17LinearCombinationIaLi1EiiLNS1G_9ScaleType4KindE0ELNS_15FloatRoundStyleE2EaEENS1_15EpilogueDefaultEEEEEvvEEEEvNT_6ParamsE,"a",@progbits
	.sectionflags	@""
	.align	4
.nv.constant0._ZN7cutlass13device_kernelINS_4gemm6kernel13GemmUniversalIN4cute5tupleIJiiiiEEENS1_10collective13CollectiveMmaINS1_34MainloopSm90TmaGmmaWarpSpecializedILi9ENS5_IJNS4_1CILi1EEESB_SB_EEENS1_35KernelTmaWarpSpecializedCooperativeEEENS5_IJNSA_ILi192EEESF_NSA_ILi64EEEEEEaNS5_IJlSB_lEEEaSI_NS4_8TiledMMAINS4_8MMA_AtomIJNS4_4SM904GMMA27MMA_64x192x32_S32S8S8_SS_TNEEEENS4_6LayoutINS5_IJNSA_ILi2EEESB_SB_EEENS5_IJSB_NSA_ILi0EEESS_EEEEENS5_IJNS4_10UnderscoreESV_SV_EEEEENS4_13SM90_TMA_LOADENS4_14ComposedLayoutINS4_7SwizzleILi2ELi4ELi3EEENS4_18smem_ptr_flag_bitsILi8EEENSP_INS5_IJNSA_ILi8EEESG_EEENS5_IJSG_SB_EEEEEEEvNS4_8identityESY_S18_vS19_EENS_8epilogue10collective6detail29Sm90TmaWarpSpecializedAdapterINS1C_15DefaultEpilogueIaSI_SI_NS1B_6thread17LinearCombinationIaLi1EiiLNS1G_9ScaleType4KindE0ELNS_15FloatRoundStyleE2EaEENS1_15EpilogueDefaultEEEEEvvEEEEvNT_6ParamsE:
	.zero		1664


//--------------------- SYMBOLS --------------------------

	.type		.nv.reservedSmem.offset0,@object
	.size		.nv.reservedSmem.offset0,0x4
	.type		__assertfail,@function
